// auto-generated by cutlass_sweep.gemm — config: {"arch": "sm_90", "cluster_m": 1, "cluster_n": 1, "dtype": "int8", "dtype_b": "int8", "layout": "nt", "stages": 0, "tile_k": 256, "tile_m": 128, "tile_n": 192}
#include "cutlass/cutlass.h"
#include "cutlass/gemm/collective/collective_builder.hpp"
#include "cutlass/gemm/device/gemm_universal_adapter.h"
#include "cutlass/gemm/kernel/gemm_universal.hpp"
#include "cutlass/epilogue/collective/collective_builder.hpp"

using ElemA = int8_t;
using ElemB = int8_t;
using ElemCD = int8_t;
using Acc  = int32_t;
using TileShape    = cute::Shape<cute::_128, cute::_192, cute::_256>;
using ClusterShape = cute::Shape<cute::_1, cute::_1, cute::_1>;

using CollectiveEpilogue = typename cutlass::epilogue::collective::CollectiveBuilder<
    cutlass::arch::Sm90, cutlass::arch::OpClassTensorOp,
    TileShape, ClusterShape,
    cutlass::epilogue::collective::EpilogueTileAuto,
    Acc, Acc,
    ElemCD, cutlass::layout::RowMajor, 128 / cutlass::sizeof_bits<ElemCD>::value,
    ElemCD, cutlass::layout::RowMajor, 128 / cutlass::sizeof_bits<ElemCD>::value,
    cutlass::epilogue::collective::EpilogueScheduleAuto
  >::CollectiveOp;

using CollectiveMainloop = typename cutlass::gemm::collective::CollectiveBuilder<
    cutlass::arch::Sm90, cutlass::arch::OpClassTensorOp,
    ElemA, cutlass::layout::RowMajor, 128 / cutlass::sizeof_bits<ElemA>::value,
    ElemB, cutlass::layout::ColumnMajor, 128 / cutlass::sizeof_bits<ElemB>::value,
    Acc,
    TileShape, ClusterShape,
    cutlass::gemm::collective::StageCountAutoCarveout<static_cast<int>(sizeof(typename CollectiveEpilogue::SharedStorage))>,
    cutlass::gemm::collective::KernelScheduleAuto
  >::CollectiveOp;

using GemmKernel = cutlass::gemm::kernel::GemmUniversal<
    cute::Shape<int,int,int,int>,
    CollectiveMainloop,
    CollectiveEpilogue
>;
using Gemm = cutlass::gemm::device::GemmUniversalAdapter<GemmKernel>;

// Force the device kernel symbol into the cubin without needing a host main.
auto* _anchor = &cutlass::device_kernel<GemmKernel>;


// ===== COMPILED SASS (sm_90a) =====

	.target	sm_90a

	.elftype	@"ET_EXEC"


//--------------------- .note.nv.tkinfo           --------------------------
	.section	.note.nv.tkinfo,"",@"SHT_NOTE"
	.sectionflags	@"SHF_NOTE_NV_TKINFO"
	.tkinfo
        /*0018*/ 	.word	0x00000002
        /*0030*/ 	.string	""
        /*0030*/ 	.string	"ptxas"
        /*0030*/ 	.string	"Cuda compilation tools, release 13.0, V13.0.88"
        /*0030*/ 	.string	"Build cuda_13.0.r13.0/compiler.36424714_0"
        /*0030*/ 	.string	"-arch sm_90a -m 64 "



//--------------------- .note.nv.cuinfo           --------------------------
	.section	.note.nv.cuinfo,"",@"SHT_NOTE"
	.sectionflags	@"SHF_NOTE_NV_CUINFO"
        /*0018*/ 	.short	0x0002
        /*001a*/ 	.short	0x005a
        /*001c*/ 	.short	0x0082
	.zero		2


//--------------------- .nv.info                  --------------------------
	.section	.nv.info,"",@"SHT_CUDA_INFO"
	.align	4


	//----- nvinfo : EIATTR_REGCOUNT
	.align		4
        /*0000*/ 	.byte	0x04, 0x2f
        /*0002*/ 	.short	(.L_15 - .L_14)
	.align		4
.L_14:
        /*0004*/ 	.word	index@(_ZN7cutlass13device_kernelINS_4gemm6kernel13GemmUniversalIN4cute5tupleIJiiiiEEENS1_10collective13CollectiveMmaINS1_34MainloopSm90TmaGmmaWarpSpecializedILi2ENS5_IJNS4_1CILi1EEESB_SB_EEENS1_35KernelTmaWarpSpecializedCooperativeEEENS5_IJNSA_ILi128EEENSA_ILi192EEENSA_ILi256EEEEEEaNS5_IJlSB_lEEEaSJ_NS4_8TiledMMAINS4_8MMA_AtomIJNS4_4SM904GMMA27MMA_64x192x32_S32S8S8_SS_TNEEEENS4_6LayoutINS5_IJNSA_ILi2EEESB_SB_EEENS5_IJSB_NSA_ILi0EEEST_EEEEENS5_IJNS4_10UnderscoreESW_SW_EEEEENS4_13SM90_TMA_LOADENS4_14ComposedLayoutINS4_7SwizzleILi3ELi4ELi3EEENS4_18smem_ptr_flag_bitsILi8EEENSQ_INS5_IJNSA_ILi8EEESF_EEENS5_IJSF_SB_EEEEEEEvNS4_8identityESZ_S19_vS1A_EENS_8epilogue10collective6detail29Sm90TmaWarpSpecializedAdapterINS1D_15DefaultEpilogueIaSJ_SJ_NS1C_6thread17LinearCombinationIaLi1EiiLNS1H_9ScaleType4KindE0ELNS_15FloatRoundStyleE2EaEENS1_15EpilogueDefaultEEEEEvvEEEEvNT_6ParamsE)
        /*0008*/ 	.word	0x000000a8


	//----- nvinfo : EIATTR_FRAME_SIZE
	.align		4
.L_15:
        /*000c*/ 	.byte	0x04, 0x11
        /*000e*/ 	.short	(.L_17 - .L_16)
	.align		4
.L_16:
        /*0010*/ 	.word	index@(_ZN7cutlass13device_kernelINS_4gemm6kernel13GemmUniversalIN4cute5tupleIJiiiiEEENS1_10collective13CollectiveMmaINS1_34MainloopSm90TmaGmmaWarpSpecializedILi2ENS5_IJNS4_1CILi1EEESB_SB_EEENS1_35KernelTmaWarpSpecializedCooperativeEEENS5_IJNSA_ILi128EEENSA_ILi192EEENSA_ILi256EEEEEEaNS5_IJlSB_lEEEaSJ_NS4_8TiledMMAINS4_8MMA_AtomIJNS4_4SM904GMMA27MMA_64x192x32_S32S8S8_SS_TNEEEENS4_6LayoutINS5_IJNSA_ILi2EEESB_SB_EEENS5_IJSB_NSA_ILi0EEEST_EEEEENS5_IJNS4_10UnderscoreESW_SW_EEEEENS4_13SM90_TMA_LOADENS4_14ComposedLayoutINS4_7SwizzleILi3ELi4ELi3EEENS4_18smem_ptr_flag_bitsILi8EEENSQ_INS5_IJNSA_ILi8EEESF_EEENS5_IJSF_SB_EEEEEEEvNS4_8identityESZ_S19_vS1A_EENS_8epilogue10collective6detail29Sm90TmaWarpSpecializedAdapterINS1D_15DefaultEpilogueIaSJ_SJ_NS1C_6thread17LinearCombinationIaLi1EiiLNS1H_9ScaleType4KindE0ELNS_15FloatRoundStyleE2EaEENS1_15EpilogueDefaultEEEEEvvEEEEvNT_6ParamsE)
        /*0014*/ 	.word	0x00000000


	//----- nvinfo : EIATTR_MIN_STACK_SIZE
	.align		4
.L_17:
        /*0018*/ 	.byte	0x04, 0x12
        /*001a*/ 	.short	(.L_19 - .L_18)
	.align		4
.L_18:
        /*001c*/ 	.word	index@(_ZN7cutlass13device_kernelINS_4gemm6kernel13GemmUniversalIN4cute5tupleIJiiiiEEENS1_10collective13CollectiveMmaINS1_34MainloopSm90TmaGmmaWarpSpecializedILi2ENS5_IJNS4_1CILi1EEESB_SB_EEENS1_35KernelTmaWarpSpecializedCooperativeEEENS5_IJNSA_ILi128EEENSA_ILi192EEENSA_ILi256EEEEEEaNS5_IJlSB_lEEEaSJ_NS4_8TiledMMAINS4_8MMA_AtomIJNS4_4SM904GMMA27MMA_64x192x32_S32S8S8_SS_TNEEEENS4_6LayoutINS5_IJNSA_ILi2EEESB_SB_EEENS5_IJSB_NSA_ILi0EEEST_EEEEENS5_IJNS4_10UnderscoreESW_SW_EEEEENS4_13SM90_TMA_LOADENS4_14ComposedLayoutINS4_7SwizzleILi3ELi4ELi3EEENS4_18smem_ptr_flag_bitsILi8EEENSQ_INS5_IJNSA_ILi8EEESF_EEENS5_IJSF_SB_EEEEEEEvNS4_8identityESZ_S19_vS1A_EENS_8epilogue10collective6detail29Sm90TmaWarpSpecializedAdapterINS1D_15DefaultEpilogueIaSJ_SJ_NS1C_6thread17LinearCombinationIaLi1EiiLNS1H_9ScaleType4KindE0ELNS_15FloatRoundStyleE2EaEENS1_15EpilogueDefaultEEEEEvvEEEEvNT_6ParamsE)
        /*0020*/ 	.word	0x00000000
.L_19:


//--------------------- .nv.compat                --------------------------
	.section	.nv.compat,"",@"SHT_CUDA_COMPAT_INFO"
	.align	4
        /*0000*/ 	.byte	0x02, 0x09, 0x01, 0x00, 0x02, 0x02, 0x04, 0x00, 0x02, 0x05, 0x05, 0x00, 0x03, 0x07, 0x01, 0x01
        /*0010*/ 	.byte	0x02, 0x03, 0x01, 0x00, 0x02, 0x06, 0x01, 0x00, 0x04, 0x0b, 0x08, 0x00, 0x00, 0x00, 0x00, 0x00
        /*0020*/ 	.byte	0x00, 0x00, 0x00, 0x00


//--------------------- .nv.info._ZN7cutlass13device_kernelINS_4gemm6kernel13GemmUniversalIN4cute5tupleIJiiiiEEENS1_10collective13CollectiveMmaINS1_34MainloopSm90TmaGmmaWarpSpecializedILi2ENS5_IJNS4_1CILi1EEESB_SB_EEENS1_35KernelTmaWarpSpecializedCooperativeEEENS5_IJNSA_ILi128EEENSA_ILi192EEENSA_ILi256EEEEEEaNS5_IJlSB_lEEEaSJ_NS4_8TiledMMAINS4_8MMA_AtomIJNS4_4SM904GMMA27MMA_64x192x32_S32S8S8_SS_TNEEEENS4_6LayoutINS5_IJNSA_ILi2EEESB_SB_EEENS5_IJSB_NSA_ILi0EEEST_EEEEENS5_IJNS4_10UnderscoreESW_SW_EEEEENS4_13SM90_TMA_LOADENS4_14ComposedLayoutINS4_7SwizzleILi3ELi4ELi3EEENS4_18smem_ptr_flag_bitsILi8EEENSQ_INS5_IJNSA_ILi8EEESF_EEENS5_IJSF_SB_EEEEEEEvNS4_8identityESZ_S19_vS1A_EENS_8epilogue10collective6detail29Sm90TmaWarpSpecializedAdapterINS1D_15DefaultEpilogueIaSJ_SJ_NS1C_6thread17LinearCombinationIaLi1EiiLNS1H_9ScaleType4KindE0ELNS_15FloatRoundStyleE2EaEENS1_15EpilogueDefaultEEEEEvvEEEEvNT_6ParamsE --------------------------
	.section	.nv.info._ZN7cutlass13device_kernelINS_4gemm6kernel13GemmUniversalIN4cute5tupleIJiiiiEEENS1_10collective13CollectiveMmaINS1_34MainloopSm90TmaGmmaWarpSpecializedILi2ENS5_IJNS4_1CILi1EEESB_SB_EEENS1_35KernelTmaWarpSpecializedCooperativeEEENS5_IJNSA_ILi128EEENSA_ILi192EEENSA_ILi256EEEEEEaNS5_IJlSB_lEEEaSJ_NS4_8TiledMMAINS4_8MMA_AtomIJNS4_4SM904GMMA27MMA_64x192x32_S32S8S8_SS_TNEEEENS4_6LayoutINS5_IJNSA_ILi2EEESB_SB_EEENS5_IJSB_NSA_ILi0EEEST_EEEEENS5_IJNS4_10UnderscoreESW_SW_EEEEENS4_13SM90_TMA_LOADENS4_14ComposedLayoutINS4_7SwizzleILi3ELi4ELi3EEENS4_18smem_ptr_flag_bitsILi8EEENSQ_INS5_IJNSA_ILi8EEESF_EEENS5_IJSF_SB_EEEEEEEvNS4_8identityESZ_S19_vS1A_EENS_8epilogue10collective6detail29Sm90TmaWarpSpecializedAdapterINS1D_15DefaultEpilogueIaSJ_SJ_NS1C_6thread17LinearCombinationIaLi1EiiLNS1H_9ScaleType4KindE0ELNS_15FloatRoundStyleE2EaEENS1_15EpilogueDefaultEEEEEvvEEEEvNT_6ParamsE,"",@"SHT_CUDA_INFO"
	.sectionflags	@""
	.align	4


	//----- nvinfo : EIATTR_CUDA_API_VERSION
	.align		4
        /*0000*/ 	.byte	0x04, 0x37
        /*0002*/ 	.short	(.L_21 - .L_20)
.L_20:
        /*0004*/ 	.word	0x00000082


	//----- nvinfo : EIATTR_KPARAM_INFO
	.align		4
.L_21:
        /*0008*/ 	.byte	0x04, 0x17
        /*000a*/ 	.short	(.L_23 - .L_22)
.L_22:
        /*000c*/ 	.word	0x00000000
        /*0010*/ 	.short	0x0000
        /*0012*/ 	.short	0x0070
        /*0014*/ 	.byte	0x00, 0xf0, 0x01, 0x10


	//----- nvinfo : EIATTR_SPARSE_MMA_MASK
	.align		4
.L_23:
        /*0018*/ 	.byte	0x03, 0x50
        /*001a*/ 	.short	0x0000


	//----- nvinfo : EIATTR_MAXREG_COUNT
	.align		4
        /*001c*/ 	.byte	0x03, 0x1b
        /*001e*/ 	.short	0x00a8


	//----- nvinfo : EIATTR_NUM_BARRIERS
	.align		4
        /*0020*/ 	.byte	0x02, 0x4c
        /*0022*/ 	.byte	0x01
	.zero		1


	//----- nvinfo : EIATTR_EXTERNS
	.align		4
        /*0024*/ 	.byte	0x04, 0x0f
        /*0026*/ 	.short	(.L_25 - .L_24)


	//   ....[0]....
	.align		4
.L_24:
        /*0028*/ 	.word	index@(__assertfail)


	//----- nvinfo : EIATTR_MERCURY_ISA_VERSION
	.align		4
.L_25:
        /*002c*/ 	.byte	0x03, 0x5f
        /*002e*/ 	.short	0x0101


	//----- nvinfo : EIATTR_INT_WARP_WIDE_INSTR_OFFSETS
	.align		4
        /*0030*/ 	.byte	0x04, 0x31
        /*0032*/ 	.short	(.L_27 - .L_26)


	//   ....[0]....
.L_26:
        /*0034*/ 	.word	0x00000370


	//   ....[1]....
        /*0038*/ 	.word	0x00000380


	//   ....[2]....
        /*003c*/ 	.word	0x000004a0


	//----- nvinfo : EIATTR_COOP_GROUP_MASK_REGIDS
	.align		4
.L_27:
        /*0040*/ 	.byte	0x04, 0x29
        /*0042*/ 	.short	(.L_29 - .L_28)


	//   ....[0]....
.L_28:
        /*0044*/ 	.word	0xffffffff


	//   ....[1]....
        /*0048*/ 	.word	0xffffffff


	//   ....[2]....
        /*004c*/ 	.word	0xffffffff


	//   ....[3]....
        /*0050*/ 	.word	0xffffffff


	//   ....[4]....
        /*0054*/ 	.word	0xffffffff


	//----- nvinfo : EIATTR_COOP_GROUP_INSTR_OFFSETS
	.align		4
.L_29:
        /*0058*/ 	.byte	0x04, 0x28
        /*005a*/ 	.short	(.L_31 - .L_30)


	//   ....[0]....
.L_30:
        /*005c*/ 	.word	0x00000060


	//   ....[1]....
        /*0060*/ 	.word	0x00000070


	//   ....[2]....
        /*0064*/ 	.word	0x00000130


	//   ....[3]....
        /*0068*/ 	.word	0x00000280


	//   ....[4]....
        /*006c*/ 	.word	0x00001130


	//----- nvinfo : EIATTR_REG_RECONFIG
	.align		4
.L_31:
        /*0070*/ 	.byte	0x01, 0x54
	.zero		2


	//----- nvinfo : EIATTR_SYSCALL_OFFSETS
	.align		4
        /*0074*/ 	.byte	0x04, 0x46
        /*0076*/ 	.short	(.L_33 - .L_32)


	//   ....[0]....
.L_32:
        /*0078*/ 	.word	0x00001320


	//----- nvinfo : EIATTR_MBARRIER_INSTR_OFFSETS
	.align		4
.L_33:
        /*007c*/ 	.byte	0x04, 0x39
        /*007e*/ 	.short	(.L_35 - .L_34)


	//   ....[0]....
.L_34:
        /*0080*/ 	.word	0x00000230
        /*0084*/ 	.word	0x000000ff
        /*0088*/ 	.word	0x00000000
        /*008c*/ 	.short	0x0100
        /*008e*/ 	.byte	0x08
	.zero		1


	//   ....[1]....
        /*0090*/ 	.word	0x00000240
        /*0094*/ 	.word	0x000000ff
        /*0098*/ 	.word	0x00000010
        /*009c*/ 	.short	0x0100
        /*009e*/ 	.byte	0x08
	.zero		1


	//   ....[2]....
        /*00a0*/ 	.word	0x00000250
        /*00a4*/ 	.word	0x000000ff
        /*00a8*/ 	.word	0x00000008
        /*00ac*/ 	.short	0x0100
        /*00ae*/ 	.byte	0x08
	.zero		1


	//   ....[3]....
        /*00b0*/ 	.word	0x00000260
        /*00b4*/ 	.word	0x000000ff
        /*00b8*/ 	.word	0x00000018
        /*00bc*/ 	.short	0x0100
        /*00be*/ 	.byte	0x08
	.zero		1


	//   ....[4]....
        /*00c0*/ 	.word	0x00000520
        /*00c4*/ 	.word	0x000000ff
        /*00c8*/ 	.word	0x00000030
        /*00cc*/ 	.short	0x0100
        /*00ce*/ 	.byte	0x08
	.zero		1


	//   ....[5]....
        /*00d0*/ 	.word	0x00000580
        /*00d4*/ 	.word	0x000000ff
        /*00d8*/ 	.word	0x00000038
        /*00dc*/ 	.short	0x0100
        /*00de*/ 	.byte	0x08
	.zero		1


	//   ....[6]....
        /*00e0*/ 	.word	0x000013f0
        /*00e4*/ 	.word	0x00000003
        /*00e8*/ 	.word	0x00000000
        /*00ec*/ 	.short	0x010a
        /*00ee*/ 	.byte	0x3f
	.zero		1


	//   ....[7]....
        /*00f0*/ 	.word	0x00001450
        /*00f4*/ 	.word	0x00000003
        /*00f8*/ 	.word	0x00000000
        /*00fc*/ 	.short	0x010a
        /*00fe*/ 	.byte	0x3f
	.zero		1


	//   ....[8]....
        /*0100*/ 	.word	0x00001990
        /*0104*/ 	.word	0x00000005
        /*0108*/ 	.word	0x00000000
        /*010c*/ 	.short	0x010a
        /*010e*/ 	.byte	0x3f
	.zero		1


	//   ....[9]....
        /*0110*/ 	.word	0x000019d0
        /*0114*/ 	.word	0x00000005
        /*0118*/ 	.word	0x00000000
        /*011c*/ 	.short	0x010a
        /*011e*/ 	.byte	0x3f
	.zero		1


	//   ....[10]....
        /*0120*/ 	.word	0x00001df0
        /*0124*/ 	.word	0x00000004
        /*0128*/ 	.word	0x00000000
        /*012c*/ 	.short	0x0101
        /*012e*/ 	.byte	0x3f
	.zero		1


	//   ....[11]....
        /*0130*/ 	.word	0x00001f90
        /*0134*/ 	.word	0x00000000
        /*0138*/ 	.word	0x00000000
        /*013c*/ 	.short	0x0101
        /*013e*/ 	.byte	0x3f
	.zero		1


	//   ....[12]....
        /*0140*/ 	.word	0x00007b40
        /*0144*/ 	.word	0x0000000e
        /*0148*/ 	.word	0x00000010
        /*014c*/ 	.short	0x010a
        /*014e*/ 	.byte	0x3f
	.zero		1


	//   ....[13]....
        /*0150*/ 	.word	0x00007fc0
        /*0154*/ 	.word	0x00000005
        /*0158*/ 	.word	0x00000038
        /*015c*/ 	.short	0x0101
        /*015e*/ 	.byte	0x3f
	.zero		1


	//   ....[14]....
        /*0160*/ 	.word	0x000086d0
        /*0164*/ 	.word	0x00000007
        /*0168*/ 	.word	0x00000000
        /*016c*/ 	.short	0x010a
        /*016e*/ 	.byte	0x3f
	.zero		1


	//   ....[15]....
        /*0170*/ 	.word	0x00008750
        /*0174*/ 	.word	0x00000003
        /*0178*/ 	.word	0x00000000
        /*017c*/ 	.short	0x010a
        /*017e*/ 	.byte	0x3f
	.zero		1


	//   ....[16]....
        /*0180*/ 	.word	0x000087b0
        /*0184*/ 	.word	0x00000003
        /*0188*/ 	.word	0x00000000
        /*018c*/ 	.short	0x010a
        /*018e*/ 	.byte	0x3f
	.zero		1


	//   ....[17]....
        /*0190*/ 	.word	0x00008800
        /*0194*/ 	.word	0x00000005
        /*0198*/ 	.word	0x00000000
        /*019c*/ 	.short	0x010a
        /*019e*/ 	.byte	0x3f
	.zero		1


	//   ....[18]....
        /*01a0*/ 	.word	0x000088d0
        /*01a4*/ 	.word	0x0000000e
        /*01a8*/ 	.word	0x00000010
        /*01ac*/ 	.short	0x010a
        /*01ae*/ 	.byte	0x3f
	.zero		1


	//   ....[19]....
        /*01b0*/ 	.word	0x000089a0
        /*01b4*/ 	.word	0x00000007
        /*01b8*/ 	.word	0x00000000
        /*01bc*/ 	.short	0x010a
        /*01be*/ 	.byte	0x3f
	.zero		1


	//----- nvinfo : EIATTR_NUM_MBARRIERS
	.align		4
.L_35:
        /*01c0*/ 	.byte	0x03, 0x38
        /*01c2*/ 	.short	0x0006


	//----- nvinfo : EIATTR_EXIT_INSTR_OFFSETS
	.align		4
        /*01c4*/ 	.byte	0x04, 0x1c
        /*01c6*/ 	.short	(.L_37 - .L_36)


	//   ....[0]....
.L_36:
        /*01c8*/ 	.word	0x00000620


	//   ....[1]....
        /*01cc*/ 	.word	0x00000ef0


	//   ....[2]....
        /*01d0*/ 	.word	0x00007220


	//   ....[3]....
        /*01d4*/ 	.word	0x00007850


	//   ....[4]....
        /*01d8*/ 	.word	0x000087a0


	//----- nvinfo : EIATTR_MAX_THREADS
	.align		4
.L_37:
        /*01dc*/ 	.byte	0x04, 0x05
        /*01de*/ 	.short	(.L_39 - .L_38)
.L_38:
        /*01e0*/ 	.word	0x00000180
        /*01e4*/ 	.word	0x00000001
        /*01e8*/ 	.word	0x00000001


	//----- nvinfo : EIATTR_CRS_STACK_SIZE
	.align		4
.L_39:
        /*01ec*/ 	.byte	0x04, 0x1e
        /*01ee*/ 	.short	(.L_41 - .L_40)
.L_40:
        /*01f0*/ 	.word	0x00000000


	//----- nvinfo : EIATTR_CBANK_PARAM_SIZE
	.align		4
.L_41:
        /*01f4*/ 	.byte	0x03, 0x19
        /*01f6*/ 	.short	0x0470


	//----- nvinfo : EIATTR_PARAM_CBANK
	.align		4
        /*01f8*/ 	.byte	0x04, 0x0a
        /*01fa*/ 	.short	(.L_43 - .L_42)
	.align		4
.L_42:
        /*01fc*/ 	.word	index@(.nv.constant0._ZN7cutlass13device_kernelINS_4gemm6kernel13GemmUniversalIN4cute5tupleIJiiiiEEENS1_10collective13CollectiveMmaINS1_34MainloopSm90TmaGmmaWarpSpecializedILi2ENS5_IJNS4_1CILi1EEESB_SB_EEENS1_35KernelTmaWarpSpecializedCooperativeEEENS5_IJNSA_ILi128EEENSA_ILi192EEENSA_ILi256EEEEEEaNS5_IJlSB_lEEEaSJ_NS4_8TiledMMAINS4_8MMA_AtomIJNS4_4SM904GMMA27MMA_64x192x32_S32S8S8_SS_TNEEEENS4_6LayoutINS5_IJNSA_ILi2EEESB_SB_EEENS5_IJSB_NSA_ILi0EEEST_EEEEENS5_IJNS4_10UnderscoreESW_SW_EEEEENS4_13SM90_TMA_LOADENS4_14ComposedLayoutINS4_7SwizzleILi3ELi4ELi3EEENS4_18smem_ptr_flag_bitsILi8EEENSQ_INS5_IJNSA_ILi8EEESF_EEENS5_IJSF_SB_EEEEEEEvNS4_8identityESZ_S19_vS1A_EENS_8epilogue10collective6detail29Sm90TmaWarpSpecializedAdapterINS1D_15DefaultEpilogueIaSJ_SJ_NS1C_6thread17LinearCombinationIaLi1EiiLNS1H_9ScaleType4KindE0ELNS_15FloatRoundStyleE2EaEENS1_15EpilogueDefaultEEEEEvvEEEEvNT_6ParamsE)
        /*0200*/ 	.short	0x0210
        /*0202*/ 	.short	0x0470


	//----- nvinfo : EIATTR_SW_WAR
	.align		4
.L_43:
        /*0204*/ 	.byte	0x04, 0x36
        /*0206*/ 	.short	(.L_45 - .L_44)
.L_44:
        /*0208*/ 	.word	0x00000008
.L_45:


//--------------------- .nv.callgraph             --------------------------
	.section	.nv.callgraph,"",@"SHT_CUDA_CALLGRAPH"
	.align	4
	.sectionentsize	8
	.align		4
        /*0000*/ 	.word	0x00000000
	.align		4
        /*0004*/ 	.word	0xffffffff
	.align		4
        /*0008*/ 	.word	index@(_ZN7cutlass13device_kernelINS_4gemm6kernel13GemmUniversalIN4cute5tupleIJiiiiEEENS1_10collective13CollectiveMmaINS1_34MainloopSm90TmaGmmaWarpSpecializedILi2ENS5_IJNS4_1CILi1EEESB_SB_EEENS1_35KernelTmaWarpSpecializedCooperativeEEENS5_IJNSA_ILi128EEENSA_ILi192EEENSA_ILi256EEEEEEaNS5_IJlSB_lEEEaSJ_NS4_8TiledMMAINS4_8MMA_AtomIJNS4_4SM904GMMA27MMA_64x192x32_S32S8S8_SS_TNEEEENS4_6LayoutINS5_IJNSA_ILi2EEESB_SB_EEENS5_IJSB_NSA_ILi0EEEST_EEEEENS5_IJNS4_10UnderscoreESW_SW_EEEEENS4_13SM90_TMA_LOADENS4_14ComposedLayoutINS4_7SwizzleILi3ELi4ELi3EEENS4_18smem_ptr_flag_bitsILi8EEENSQ_INS5_IJNSA_ILi8EEESF_EEENS5_IJSF_SB_EEEEEEEvNS4_8identityESZ_S19_vS1A_EENS_8epilogue10collective6detail29Sm90TmaWarpSpecializedAdapterINS1D_15DefaultEpilogueIaSJ_SJ_NS1C_6thread17LinearCombinationIaLi1EiiLNS1H_9ScaleType4KindE0ELNS_15FloatRoundStyleE2EaEENS1_15EpilogueDefaultEEEEEvvEEEEvNT_6ParamsE)
	.align		4
        /*000c*/ 	.word	index@(__assertfail)
	.align		4
        /*0010*/ 	.word	0x00000000
	.align		4
        /*0014*/ 	.word	0xfffffffe
	.align		4
        /*0018*/ 	.word	0x00000000
	.align		4
        /*001c*/ 	.word	0xfffffffd
	.align		4
        /*0020*/ 	.word	0x00000000
	.align		4
        /*0024*/ 	.word	0xfffffffc


//--------------------- .nv.constant4             --------------------------
	.section	.nv.constant4,"a",@progbits
	.align	8
	.align		8
.nv.constant4:
        /*0000*/ 	.dword	__assertfail
	.align		8
        /*0008*/ 	.dword	__unnamed_1
	.align		8
        /*0010*/ 	.dword	_ZN40_INTERNAL_b5f4382d_4_k_cu_3f76487a_155004cuda3std3__45__cpo5beginE
	.align		8
        /*0018*/ 	.dword	_ZN40_INTERNAL_b5f4382d_4_k_cu_3f76487a_155004cuda3std3__45__cpo3endE
	.align		8
        /*0020*/ 	.dword	_ZN40_INTERNAL_b5f4382d_4_k_cu_3f76487a_155004cuda3std3__45__cpo6cbeginE
	.align		8
        /*0028*/ 	.dword	_ZN40_INTERNAL_b5f4382d_4_k_cu_3f76487a_155004cuda3std3__45__cpo4cendE
	.align		8
        /*0030*/ 	.dword	_ZN40_INTERNAL_b5f4382d_4_k_cu_3f76487a_155004cuda3std3__442_GLOBAL__N__b5f4382d_4_k_cu_3f76487a_155006ignoreE
	.align		8
        /*0038*/ 	.dword	_ZN40_INTERNAL_b5f4382d_4_k_cu_3f76487a_155004cuda3std3__419piecewise_constructE
	.align		8
        /*0040*/ 	.dword	_ZN40_INTERNAL_b5f4382d_4_k_cu_3f76487a_155004cuda3std3__48in_placeE
	.align		8
        /*0048*/ 	.dword	_ZN40_INTERNAL_b5f4382d_4_k_cu_3f76487a_155004cuda3std6ranges3__45__cpo4swapE
	.align		8
        /*0050*/ 	.dword	_ZN40_INTERNAL_b5f4382d_4_k_cu_3f76487a_155004cuda3std6ranges3__45__cpo9iter_moveE
	.align		8
        /*0058*/ 	.dword	_ZN40_INTERNAL_b5f4382d_4_k_cu_3f76487a_155004cute7productE
	.align		8
        /*0060*/ 	.dword	_ZN40_INTERNAL_b5f4382d_4_k_cu_3f76487a_155004cute1_E
	.align		8
        /*0068*/ 	.dword	$str$22
	.align		8
        /*0070*/ 	.dword	$str$23


//--------------------- .text._ZN7cutlass13device_kernelINS_4gemm6kernel13GemmUniversalIN4cute5tupleIJiiiiEEENS1_10collective13CollectiveMmaINS1_34MainloopSm90TmaGmmaWarpSpecializedILi2ENS5_IJNS4_1CILi1EEESB_SB_EEENS1_35KernelTmaWarpSpecializedCooperativeEEENS5_IJNSA_ILi128EEENSA_ILi192EEENSA_ILi256EEEEEEaNS5_IJlSB_lEEEaSJ_NS4_8TiledMMAINS4_8MMA_AtomIJNS4_4SM904GMMA27MMA_64x192x32_S32S8S8_SS_TNEEEENS4_6LayoutINS5_IJNSA_ILi2EEESB_SB_EEENS5_IJSB_NSA_ILi0EEEST_EEEEENS5_IJNS4_10UnderscoreESW_SW_EEEEENS4_13SM90_TMA_LOADENS4_14ComposedLayoutINS4_7SwizzleILi3ELi4ELi3EEENS4_18smem_ptr_flag_bitsILi8EEENSQ_INS5_IJNSA_ILi8EEESF_EEENS5_IJSF_SB_EEEEEEEvNS4_8identityESZ_S19_vS1A_EENS_8epilogue10collective6detail29Sm90TmaWarpSpecializedAdapterINS1D_15DefaultEpilogueIaSJ_SJ_NS1C_6thread17LinearCombinationIaLi1EiiLNS1H_9ScaleType4KindE0ELNS_15FloatRoundStyleE2EaEENS1_15EpilogueDefaultEEEEEvvEEEEvNT_6ParamsE --------------------------
	.section	.text._ZN7cutlass13device_kernelINS_4gemm6kernel13GemmUniversalIN4cute5tupleIJiiiiEEENS1_10collective13CollectiveMmaINS1_34MainloopSm90TmaGmmaWarpSpecializedILi2ENS5_IJNS4_1CILi1EEESB_SB_EEENS1_35KernelTmaWarpSpecializedCooperativeEEENS5_IJNSA_ILi128EEENSA_ILi192EEENSA_ILi256EEEEEEaNS5_IJlSB_lEEEaSJ_NS4_8TiledMMAINS4_8MMA_AtomIJNS4_4SM904GMMA27MMA_64x192x32_S32S8S8_SS_TNEEEENS4_6LayoutINS5_IJNSA_ILi2EEESB_SB_EEENS5_IJSB_NSA_ILi0EEEST_EEEEENS5_IJNS4_10UnderscoreESW_SW_EEEEENS4_13SM90_TMA_LOADENS4_14ComposedLayoutINS4_7SwizzleILi3ELi4ELi3EEENS4_18smem_ptr_flag_bitsILi8EEENSQ_INS5_IJNSA_ILi8EEESF_EEENS5_IJSF_SB_EEEEEEEvNS4_8identityESZ_S19_vS1A_EENS_8epilogue10collective6detail29Sm90TmaWarpSpecializedAdapterINS1D_15DefaultEpilogueIaSJ_SJ_NS1C_6thread17LinearCombinationIaLi1EiiLNS1H_9ScaleType4KindE0ELNS_15FloatRoundStyleE2EaEENS1_15EpilogueDefaultEEEEEvvEEEEvNT_6ParamsE,"ax",@progbits
	.align	128
.text._ZN7cutlass13device_kernelINS_4gemm6kernel13GemmUniversalIN4cute5tupleIJiiiiEEENS1_10collective13CollectiveMmaINS1_34MainloopSm90TmaGmmaWarpSpecializedILi2ENS5_IJNS4_1CILi1EEESB_SB_EEENS1_35KernelTmaWarpSpecializedCooperativeEEENS5_IJNSA_ILi128EEENSA_ILi192EEENSA_ILi256EEEEEEaNS5_IJlSB_lEEEaSJ_NS4_8TiledMMAINS4_8MMA_AtomIJNS4_4SM904GMMA27MMA_64x192x32_S32S8S8_SS_TNEEEENS4_6LayoutINS5_IJNSA_ILi2EEESB_SB_EEENS5_IJSB_NSA_ILi0EEEST_EEEEENS5_IJNS4_10UnderscoreESW_SW_EEEEENS4_13SM90_TMA_LOADENS4_14ComposedLayoutINS4_7SwizzleILi3ELi4ELi3EEENS4_18smem_ptr_flag_bitsILi8EEENSQ_INS5_IJNSA_ILi8EEESF_EEENS5_IJSF_SB_EEEEEEEvNS4_8identityESZ_S19_vS1A_EENS_8epilogue10collective6detail29Sm90TmaWarpSpecializedAdapterINS1D_15DefaultEpilogueIaSJ_SJ_NS1C_6thread17LinearCombinationIaLi1EiiLNS1H_9ScaleType4KindE0ELNS_15FloatRoundStyleE2EaEENS1_15EpilogueDefaultEEEEEvvEEEEvNT_6ParamsE:
        .type           _ZN7cutlass13device_kernelINS_4gemm6kernel13GemmUniversalIN4cute5tupleIJiiiiEEENS1_10collective13CollectiveMmaINS1_34MainloopSm90TmaGmmaWarpSpecializedILi2ENS5_IJNS4_1CILi1EEESB_SB_EEENS1_35KernelTmaWarpSpecializedCooperativeEEENS5_IJNSA_ILi128EEENSA_ILi192EEENSA_ILi256EEEEEEaNS5_IJlSB_lEEEaSJ_NS4_8TiledMMAINS4_8MMA_AtomIJNS4_4SM904GMMA27MMA_64x192x32_S32S8S8_SS_TNEEEENS4_6LayoutINS5_IJNSA_ILi2EEESB_SB_EEENS5_IJSB_NSA_ILi0EEEST_EEEEENS5_IJNS4_10UnderscoreESW_SW_EEEEENS4_13SM90_TMA_LOADENS4_14ComposedLayoutINS4_7SwizzleILi3ELi4ELi3EEENS4_18smem_ptr_flag_bitsILi8EEENSQ_INS5_IJNSA_ILi8EEESF_EEENS5_IJSF_SB_EEEEEEEvNS4_8identityESZ_S19_vS1A_EENS_8epilogue10collective6detail29Sm90TmaWarpSpecializedAdapterINS1D_15DefaultEpilogueIaSJ_SJ_NS1C_6thread17LinearCombinationIaLi1EiiLNS1H_9ScaleType4KindE0ELNS_15FloatRoundStyleE2EaEENS1_15EpilogueDefaultEEEEEvvEEEEvNT_6ParamsE,@function
        .size           _ZN7cutlass13device_kernelINS_4gemm6kernel13GemmUniversalIN4cute5tupleIJiiiiEEENS1_10collective13CollectiveMmaINS1_34MainloopSm90TmaGmmaWarpSpecializedILi2ENS5_IJNS4_1CILi1EEESB_SB_EEENS1_35KernelTmaWarpSpecializedCooperativeEEENS5_IJNSA_ILi128EEENSA_ILi192EEENSA_ILi256EEEEEEaNS5_IJlSB_lEEEaSJ_NS4_8TiledMMAINS4_8MMA_AtomIJNS4_4SM904GMMA27MMA_64x192x32_S32S8S8_SS_TNEEEENS4_6LayoutINS5_IJNSA_ILi2EEESB_SB_EEENS5_IJSB_NSA_ILi0EEEST_EEEEENS5_IJNS4_10UnderscoreESW_SW_EEEEENS4_13SM90_TMA_LOADENS4_14ComposedLayoutINS4_7SwizzleILi3ELi4ELi3EEENS4_18smem_ptr_flag_bitsILi8EEENSQ_INS5_IJNSA_ILi8EEESF_EEENS5_IJSF_SB_EEEEEEEvNS4_8identityESZ_S19_vS1A_EENS_8epilogue10collective6detail29Sm90TmaWarpSpecializedAdapterINS1D_15DefaultEpilogueIaSJ_SJ_NS1C_6thread17LinearCombinationIaLi1EiiLNS1H_9ScaleType4KindE0ELNS_15FloatRoundStyleE2EaEENS1_15EpilogueDefaultEEEEEvvEEEEvNT_6ParamsE,(.L_x_258 - _ZN7cutlass13device_kernelINS_4gemm6kernel13GemmUniversalIN4cute5tupleIJiiiiEEENS1_10collective13CollectiveMmaINS1_34MainloopSm90TmaGmmaWarpSpecializedILi2ENS5_IJNS4_1CILi1EEESB_SB_EEENS1_35KernelTmaWarpSpecializedCooperativeEEENS5_IJNSA_ILi128EEENSA_ILi192EEENSA_ILi256EEEEEEaNS5_IJlSB_lEEEaSJ_NS4_8TiledMMAINS4_8MMA_AtomIJNS4_4SM904GMMA27MMA_64x192x32_S32S8S8_SS_TNEEEENS4_6LayoutINS5_IJNSA_ILi2EEESB_SB_EEENS5_IJSB_NSA_ILi0EEEST_EEEEENS5_IJNS4_10UnderscoreESW_SW_EEEEENS4_13SM90_TMA_LOADENS4_14ComposedLayoutINS4_7SwizzleILi3ELi4ELi3EEENS4_18smem_ptr_flag_bitsILi8EEENSQ_INS5_IJNSA_ILi8EEESF_EEENS5_IJSF_SB_EEEEEEEvNS4_8identityESZ_S19_vS1A_EENS_8epilogue10collective6detail29Sm90TmaWarpSpecializedAdapterINS1D_15DefaultEpilogueIaSJ_SJ_NS1C_6thread17LinearCombinationIaLi1EiiLNS1H_9ScaleType4KindE0ELNS_15FloatRoundStyleE2EaEENS1_15EpilogueDefaultEEEEEvvEEEEvNT_6ParamsE)
        .other          _ZN7cutlass13device_kernelINS_4gemm6kernel13GemmUniversalIN4cute5tupleIJiiiiEEENS1_10collective13CollectiveMmaINS1_34MainloopSm90TmaGmmaWarpSpecializedILi2ENS5_IJNS4_1CILi1EEESB_SB_EEENS1_35KernelTmaWarpSpecializedCooperativeEEENS5_IJNSA_ILi128EEENSA_ILi192EEENSA_ILi256EEEEEEaNS5_IJlSB_lEEEaSJ_NS4_8TiledMMAINS4_8MMA_AtomIJNS4_4SM904GMMA27MMA_64x192x32_S32S8S8_SS_TNEEEENS4_6LayoutINS5_IJNSA_ILi2EEESB_SB_EEENS5_IJSB_NSA_ILi0EEEST_EEEEENS5_IJNS4_10UnderscoreESW_SW_EEEEENS4_13SM90_TMA_LOADENS4_14ComposedLayoutINS4_7SwizzleILi3ELi4ELi3EEENS4_18smem_ptr_flag_bitsILi8EEENSQ_INS5_IJNSA_ILi8EEESF_EEENS5_IJSF_SB_EEEEEEEvNS4_8identityESZ_S19_vS1A_EENS_8epilogue10collective6detail29Sm90TmaWarpSpecializedAdapterINS1D_15DefaultEpilogueIaSJ_SJ_NS1C_6thread17LinearCombinationIaLi1EiiLNS1H_9ScaleType4KindE0ELNS_15FloatRoundStyleE2EaEENS1_15EpilogueDefaultEEEEEvvEEEEvNT_6ParamsE,@"STO_CUDA_ENTRY STV_DEFAULT"
_ZN7cutlass13device_kernelINS_4gemm6kernel13GemmUniversalIN4cute5tupleIJiiiiEEENS1_10collective13CollectiveMmaINS1_34MainloopSm90TmaGmmaWarpSpecializedILi2ENS5_IJNS4_1CILi1EEESB_SB_EEENS1_35KernelTmaWarpSpecializedCooperativeEEENS5_IJNSA_ILi128EEENSA_ILi192EEENSA_ILi256EEEEEEaNS5_IJlSB_lEEEaSJ_NS4_8TiledMMAINS4_8MMA_AtomIJNS4_4SM904GMMA27MMA_64x192x32_S32S8S8_SS_TNEEEENS4_6LayoutINS5_IJNSA_ILi2EEESB_SB_EEENS5_IJSB_NSA_ILi0EEEST_EEEEENS5_IJNS4_10UnderscoreESW_SW_EEEEENS4_13SM90_TMA_LOADENS4_14ComposedLayoutINS4_7SwizzleILi3ELi4ELi3EEENS4_18smem_ptr_flag_bitsILi8EEENSQ_INS5_IJNSA_ILi8EEESF_EEENS5_IJSF_SB_EEEEEEEvNS4_8identityESZ_S19_vS1A_EENS_8epilogue10collective6detail29Sm90TmaWarpSpecializedAdapterINS1D_15DefaultEpilogueIaSJ_SJ_NS1C_6thread17LinearCombinationIaLi1EiiLNS1H_9ScaleType4KindE0ELNS_15FloatRoundStyleE2EaEENS1_15EpilogueDefaultEEEEEvvEEEEvNT_6ParamsE:
[----:B------:R-:W0:Y:S01]  /*0000*/  LDC R1, c[0x0][0x28] ;  /* 0x00000a00ff017b82 */ /* 0x000e220000000800 */
[----:B------:R-:W1:Y:S01]  /*0010*/  S2R R4, SR_TID.X ;  /* 0x0000000000047919 */ /* 0x000e620000002100 */
[----:B------:R-:W-:Y:S01]  /*0020*/  ELECT P0, URZ, PT ;  /* 0x00000000003f782f */ /* 0x000fe20003800000 */
[----:B------:R-:W-:Y:S01]  /*0030*/  BSSY B0, `(.L_x_0) ;  /* 0x000000f000007945 */ /* 0x000fe20003800000 */
[--C-:B-1----:R-:W-:Y:S02]  /*0040*/  SHF.R.U32.HI R0, RZ, 0x5, R4.reuse ;  /* 0x00000005ff007819 */ /* 0x102fe40000011604 */
[----:B------:R-:W-:-:S03]  /*0050*/  SHF.R.U32.HI R14, RZ, 0x7, R4 ;  /* 0x00000007ff0e7819 */ /* 0x000fc60000011604 */
[----:B------:R-:W1:Y:S04]  /*0060*/  SHFL.IDX PT, R5, R0, RZ, 0x1f ;  /* 0x00001fff00057589 */ /* 0x000e6800000e0000 */
[----:B------:R2:W3:Y:S01]  /*0070*/  SHFL.IDX PT, R10, R14, RZ, 0x1f ;  /* 0x00001fff0e0a7589 */ /* 0x0004e200000e0000 */
[----:B-1----:R-:W-:-:S13]  /*0080*/  ISETP.NE.OR P0, PT, R5, RZ, !P0 ;  /* 0x000000ff0500720c */ /* 0x002fda0004705670 */
[----:B0-23--:R-:W-:Y:S05]  /*0090*/  @P0 BRA `(.L_x_1) ;  /* 0x0000000000200947 */ /* 0x00dfea0003800000 */
[----:B------:R-:W-:Y:S02]  /*00a0*/  ULDC.64 UR4, c[0x0][0x198] ;  /* 0x0000660000047ab9 */ /* 0x000fe40000000a00 */
[----:B------:R-:W-:Y:S02]  /*00b0*/  UIADD3 UR6, UP0, UR4, 0xf0, URZ ;  /* 0x000000f004067890 */ /* 0x000fe4000ff1e03f */
[----:B------:R-:W-:Y:S02]  /*00c0*/  UIADD3 UR4, UP1, UR4, 0x1f0, URZ ;  /* 0x000001f004047890 */ /* 0x000fe4000ff3e03f */
[----:B------:R-:W-:Y:S02]  /*00d0*/  UIADD3.X UR7, URZ, UR5, URZ, UP0, !UPT ;  /* 0x000000053f077290 */ /* 0x000fe400087fe43f */
[----:B------:R-:W-:-:S07]  /*00e0*/  UIADD3.X UR5, URZ, UR5, URZ, UP1, !UPT ;  /* 0x000000053f057290 */ /* 0x000fce0008ffe43f */
[----:B------:R0:W-:Y:S02]  /*00f0*/  UTMACCTL.PF [UR6] ;  /* 0x00000000060079b9 */ /* 0x0001e40008040000 */
[----:B------:R0:W-:Y:S02]  /*0100*/  UTMACCTL.PF [UR4] ;  /* 0x00000000040079b9 */ /* 0x0001e40008040000 */
[----:B0-----:R-:W-:Y:S01]  /*0110*/  NOP ;  /* 0x0000000000007918 */ /* 0x001fe20000000000 */
.L_x_1:
[----:B------:R-:W-:Y:S05]  /*0120*/  BSYNC B0 ;  /* 0x0000000000007941 */ /* 0x000fea0003800000 */
.L_x_0:
[----:B------:R-:W0:Y:S02]  /*0130*/  SHFL.IDX PT, R2, R0, RZ, 0x1f ;  /* 0x00001fff00027589 */ /* 0x000e2400000e0000 */
[----:B0-----:R-:W-:-:S13]  /*0140*/  ISETP.NE.AND P0, PT, R2, RZ, PT ;  /* 0x000000ff0200720c */ /* 0x001fda0003f05270 */
[----:B------:R-:W-:Y:S05]  /*0150*/  @P0 BRA `(.L_x_2) ;  /* 0x0000000000480947 */ /* 0x000fea0003800000 */
[----:B------:R-:W0:Y:S01]  /*0160*/  S2UR UR8, SR_CgaCtaId ;  /* 0x00000000000879c3 */ /* 0x000e220000008800 */
[----:B------:R-:W-:Y:S01]  /*0170*/  UMOV UR4, 0x400 ;  /* 0x0000040000047882 */ /* 0x000fe20000000000 */
[----:B------:R-:W-:Y:S01]  /*0180*/  UMOV UR5, 0x1 ;  /* 0x0000000100057882 */ /* 0x000fe20000000000 */
[----:B------:R-:W-:Y:S01]  /*0190*/  UMOV UR6, 0x100 ;  /* 0x0000010000067882 */ /* 0x000fe20000000000 */
[----:B------:R-:W-:Y:S01]  /*01a0*/  ELECT P0, URZ, PT ;  /* 0x00000000003f782f */ /* 0x000fe20003800000 */
[----:B------:R-:W-:-:S04]  /*01b0*/  UIADD3 UR6, -UR6, 0x100000, URZ ;  /* 0x0010000006067890 */ /* 0x000fc8000fffe13f */
[----:B------:R-:W-:Y:S02]  /*01c0*/  USHF.L.U32 UR7, UR6, 0xb, URZ ;  /* 0x0000000b06077899 */ /* 0x000fe4000800063f */
[----:B------:R-:W-:Y:S02]  /*01d0*/  USHF.L.U32 UR6, UR6, 0x1, URZ ;  /* 0x0000000106067899 */ /* 0x000fe4000800063f */
[----:B0-----:R-:W-:Y:S02]  /*01e0*/  ULEA UR8, UR8, UR4, 0x18 ;  /* 0x0000000408087291 */ /* 0x001fe4000f8ec03f */
[----:B------:R-:W-:-:S04]  /*01f0*/  UIADD3 UR4, -UR5, 0x100000, URZ ;  /* 0x0010000005047890 */ /* 0x000fc8000fffe13f */
[----:B------:R-:W-:Y:S02]  /*0200*/  USHF.L.U32 UR5, UR4, 0xb, URZ ;  /* 0x0000000b04057899 */ /* 0x000fe4000800063f */
[----:B------:R-:W-:Y:S01]  /*0210*/  USHF.L.U32 UR4, UR4, 0x1, URZ ;  /* 0x0000000104047899 */ /* 0x000fe2000800063f */
[----:B------:R-:W0:Y:S11]  /*0220*/  FENCE.VIEW.ASYNC.S ;  /* 0x00000000000073c6 */ /* 0x000e360000000000 */
[----:B0-----:R0:W1:Y:S01]  /*0230*/  SYNCS.EXCH.64 URZ, [UR8], UR4 ;  /* 0x00000004083f75b2 */ /* 0x0010620008000100 */
[----:B------:R0:W2:Y:S01]  /*0240*/  SYNCS.EXCH.64 URZ, [UR8+0x10], UR6 ;  /* 0x00001006083f75b2 */ /* 0x0000a20008000100 */
[----:B------:R0:W3:Y:S01]  /*0250*/  SYNCS.EXCH.64 URZ, [UR8+0x8], UR4 ;  /* 0x00000804083f75b2 */ /* 0x0000e20008000100 */
[----:B------:R0:W4:Y:S01]  /*0260*/  SYNCS.EXCH.64 URZ, [UR8+0x18], UR6 ;  /* 0x00001806083f75b2 */ /* 0x0001220008000100 */
[----:B------:R-:W-:Y:S01]  /*0270*/  NOP ;  /* 0x0000000000007918 */ /* 0x000fe20000000000 */
.L_x_2:
[----:B------:R-:W5:Y:S01]  /*0280*/  SHFL.IDX PT, R0, R0, RZ, 0x1f ;  /* 0x00001fff00007589 */ /* 0x000f6200000e0000 */
[----:B------:R-:W-:Y:S01]  /*0290*/  ELECT P0, URZ, PT ;  /* 0x00000000003f782f */ /* 0x000fe20003800000 */
[----:B------:R-:W1:Y:S01]  /*02a0*/  LDC R2, c[0x0][0x65c] ;  /* 0x00019700ff027b82 */ /* 0x000e620000000800 */
[----:B0-----:R-:W-:Y:S01]  /*02b0*/  UMOV UR4, 0x20 ;  /* 0x0000002000047882 */ /* 0x001fe20000000000 */
[----:B------:R-:W0:Y:S01]  /*02c0*/  S2R R3, SR_CTAID.Y ;  /* 0x0000000000037919 */ /* 0x000e220000002600 */
[----:B------:R-:W-:Y:S01]  /*02d0*/  NOP ;  /* 0x0000000000007918 */ /* 0x000fe20000000000 */
[----:B------:R-:W-:Y:S01]  /*02e0*/  ISETP.NE.AND P2, PT, R10, RZ, PT ;  /* 0x000000ff0a00720c */ /* 0x000fe20003f45270 */
[----:B------:R-:W-:Y:S01]  /*02f0*/  NOP ;  /* 0x0000000000007918 */ /* 0x000fe20000000000 */
[----:B------:R-:W2:Y:S01]  /*0300*/  S2R R6, SR_CTAID.X ;  /* 0x0000000000067919 */ /* 0x000ea20000002500 */
[----:B------:R-:W-:Y:S01]  /*0310*/  IMAD.MOV.U32 R7, RZ, RZ, RZ ;  /* 0x000000ffff077224 */ /* 0x000fe200078e00ff */
[----:B-----5:R-:W-:-:S02]  /*0320*/  ISETP.NE.OR P0, PT, R0, RZ, !P0 ;  /* 0x000000ff0000720c */ /* 0x020fc40004705670 */
[----:B-1----:R-:W-:-:S04]  /*0330*/  ISETP.NE.AND P3, PT, R2, 0x1, PT ;  /* 0x000000010200780c */ /* 0x002fc80003f65270 */
[----:B------:R-:W-:Y:S02]  /*0340*/  P2R R0, PR, RZ, 0x8 ;  /* 0x00000008ff007803 */ /* 0x000fe40000000000 */
[----:B------:R-:W-:-:S04]  /*0350*/  SHF.R.S32.HI R0, RZ, 0x1f, R5 ;  /* 0x0000001fff007819 */ /* 0x000fc80000011405 */
[----:B------:R-:W-:Y:S01]  /*0360*/  LEA.HI R0, R0, R5, RZ, 0x2 ;  /* 0x0000000500007211 */ /* 0x000fe200078f10ff */
[----:B------:R-:W-:Y:S01]  /*0370*/  VOTEU.ALL UP0, P0 ;  /* 0x00000000003f7886 */ /* 0x000fe20000000000 */
[----:B------:R-:W-:Y:S01]  /*0380*/  VOTEU.ALL UP1, P0 ;  /* 0x00000000003f7886 */ /* 0x000fe20000020000 */
[----:B------:R-:W2:Y:S01]  /*0390*/  @P3 LDC R17, c[0x0][0x10] ;  /* 0x00000400ff113b82 */ /* 0x000ea20000000800 */
[----:B------:R-:W-:Y:S01]  /*03a0*/  LOP3.LUT R0, R0, 0xfffffffc, RZ, 0xc0, !PT ;  /* 0xfffffffc00007812 */ /* 0x000fe200078ec0ff */
[----:B0-----:R-:W-:Y:S01]  /*03b0*/  @P3 IMAD.MOV.U32 R8, RZ, RZ, R3 ;  /* 0x000000ffff083224 */ /* 0x001fe200078e0003 */
[----:B------:R-:W-:Y:S01]  /*03c0*/  @!UP0 UMOV UR6, 0x400 ;  /* 0x0000040000068882 */ /* 0x000fe20000000000 */
[----:B------:R-:W-:-:S04]  /*03d0*/  @!UP0 UIADD3 UR4, -UR4, 0x100000, URZ ;  /* 0x0010000004048890 */ /* 0x000fc8000fffe13f */
[----:B------:R-:W-:Y:S02]  /*03e0*/  @!UP0 USHF.L.U32 UR5, UR4, 0xb, URZ ;  /* 0x0000000b04058899 */ /* 0x000fe4000800063f */
[----:B------:R-:W-:Y:S01]  /*03f0*/  @!UP0 USHF.L.U32 UR4, UR4, 0x1, URZ ;  /* 0x0000000104048899 */ /* 0x000fe2000800063f */
[----:B------:R-:W-:Y:S02]  /*0400*/  @P3 IMAD.MOV.U32 R9, RZ, RZ, RZ ;  /* 0x000000ffff093224 */ /* 0x000fe400078e00ff */
[----:B------:R-:W-:Y:S01]  /*0410*/  IMAD.IADD R0, R5, 0x1, -R0 ;  /* 0x0000000105007824 */ /* 0x000fe200078e0a00 */
[----:B------:R-:W0:Y:S01]  /*0420*/  @!UP0 S2UR UR7, SR_CgaCtaId ;  /* 0x00000000000789c3 */ /* 0x000e220000008800 */
[----:B------:R-:W-:-:S03]  /*0430*/  @P3 IMAD.MOV.U32 R5, RZ, RZ, RZ ;  /* 0x000000ffff053224 */ /* 0x000fc600078e00ff */
[----:B------:R-:W-:-:S04]  /*0440*/  ISETP.NE.AND P1, PT, R0, 0x3, PT ;  /* 0x000000030000780c */ /* 0x000fc80003f25270 */
[----:B------:R-:W1:Y:S01]  /*0450*/  @!P3 LDC R11, c[0x0][0xc] ;  /* 0x00000300ff0bbb82 */ /* 0x000e620000000800 */
[----:B--2---:R-:W-:-:S04]  /*0460*/  @P3 IMAD.WIDE.U32 R16, R6, R17, R8 ;  /* 0x0000001106103225 */ /* 0x004fc800078e0008 */
[----:B------:R-:W-:Y:S01]  /*0470*/  @P3 IMAD.IADD R17, R17, 0x1, R5 ;  /* 0x0000000111113824 */ /* 0x000fe200078e0205 */
[----:B------:R-:W-:Y:S01]  /*0480*/  LOP3.LUT R5, R4, 0x7f, RZ, 0xc0, !PT ;  /* 0x0000007f04057812 */ /* 0x000fe200078ec0ff */
[----:B0-----:R-:W-:Y:S01]  /*0490*/  @!UP0 ULEA UR8, UR7, UR6, 0x18 ;  /* 0x0000000607088291 */ /* 0x001fe2000f8ec03f */
[----:B------:R-:W-:Y:S02]  /*04a0*/  VOTEU.ALL UP0, P0 ;  /* 0x00000000003f7886 */ /* 0x000fe40000000000 */
[----:B------:R-:W-:Y:S01]  /*04b0*/  ULDC UR6, c[0x0][0xc] ;  /* 0x0000030000067ab9 */ /* 0x000fe20000000800 */
[----:B------:R-:W-:Y:S01]  /*04c0*/  ISETP.EQ.OR P0, PT, R0, RZ, !P1 ;  /* 0x000000ff0000720c */ /* 0x000fe20004f02670 */
[----:B------:R-:W-:-:S03]  /*04d0*/  ULDC UR7, c[0x0][0x10] ;  /* 0x0000040000077ab9 */ /* 0x000fc60000000800 */
[C---:B------:R-:W-:Y:S01]  /*04e0*/  ISETP.EQ.AND P0, PT, R10.reuse, RZ, P0 ;  /* 0x000000ff0a00720c */ /* 0x040fe20000702270 */
[----:B------:R-:W-:Y:S02]  /*04f0*/  VIADD R10, R10, 0xffffffff ;  /* 0xffffffff0a0a7836 */ /* 0x000fe40000000000 */
[----:B-1----:R-:W-:Y:S01]  /*0500*/  @!P3 IMAD.WIDE.U32 R8, R11, R3, R6 ;  /* 0x000000030b08b225 */ /* 0x002fe200078e0006 */
[----:B------:R-:W0:Y:S02]  /*0510*/  FENCE.VIEW.ASYNC.S ;  /* 0x00000000000073c6 */ /* 0x000e240000000000 */
[----:B0-----:R-:W3:Y:S01]  /*0520*/  @!UP0 SYNCS.EXCH.64 URZ, [UR8+0x30], UR4 ;  /* 0x00003004083f85b2 */ /* 0x001ee20008000100 */
[----:B------:R-:W-:Y:S02]  /*0530*/  SEL R18, RZ, 0x1, !P0 ;  /* 0x00000001ff127807 */ /* 0x000fe40004000000 */
[----:B------:R-:W-:Y:S01]  /*0540*/  ISETP.GE.U32.AND P1, PT, R10, 0x2, PT ;  /* 0x000000020a00780c */ /* 0x000fe20003f26070 */
[----:B------:R-:W-:-:S02]  /*0550*/  @!P3 IMAD.MOV.U32 R16, RZ, RZ, R8 ;  /* 0x000000ffff10b224 */ /* 0x000fc400078e0008 */
[----:B------:R-:W-:Y:S01]  /*0560*/  @!P3 IMAD.MOV.U32 R17, RZ, RZ, R9 ;  /* 0x000000ffff11b224 */ /* 0x000fe200078e0009 */
[----:B------:R-:W-:Y:S01]  /*0570*/  SEL R18, R18, 0x2, P1 ;  /* 0x0000000212127807 */ /* 0x000fe20000800000 */
[----:B------:R0:W3:Y:S01]  /*0580*/  @!UP1 SYNCS.EXCH.64 URZ, [UR8+0x38], UR4 ;  /* 0x00003804083f95b2 */ /* 0x0000e20008000100 */
[----:B------:R-:W-:Y:S01]  /*0590*/  NOP ;  /* 0x0000000000007918 */ /* 0x000fe20000000000 */
[----:B0-----:R-:W-:-:S03]  /*05a0*/  UIMAD.WIDE.U32 UR4, UR6, UR7, URZ ;  /* 0x00000007060472a5 */ /* 0x001fc6000f8e003f */
[----:B------:R-:W-:Y:S02]  /*05b0*/  ULDC UR6, c[0x0][0x14] ;  /* 0x0000050000067ab9 */ /* 0x000fe40000000800 */
[----:B------:R-:W-:Y:S02]  /*05c0*/  UIMAD.WIDE.U32 UR38, UR4, UR6, URZ ;  /* 0x00000006042672a5 */ /* 0x000fe4000f8e003f */
[----:B------:R-:W-:-:S04]  /*05d0*/  UIMAD UR41, UR5, UR6, URZ ;  /* 0x00000006052972a4 */ /* 0x000fc8000f8e023f */
[----:B------:R-:W-:Y:S01]  /*05e0*/  UIADD3 UR41, UR39, UR41, URZ ;  /* 0x0000002927297290 */ /* 0x000fe2000fffe03f */
[----:B---34-:R-:W-:Y:S06]  /*05f0*/  BAR.SYNC.DEFER_BLOCKING 0x0 ;  /* 0x0000000000007b1d */ /* 0x018fec0000010000 */
[----:B------:R-:W-:Y:S05]  /*0600*/  @!P2 BRA `(.L_x_3) ;  /* 0x0000006c0008a947 */ /* 0x000fea0003800000 */
[----:B------:R-:W-:-:S13]  /*0610*/  ISETP.GT.U32.AND P0, PT, R10, 0x1, PT ;  /* 0x000000010a00780c */ /* 0x000fda0003f04070 */
[----:B------:R-:W-:Y:S05]  /*0620*/  @P0 EXIT ;  /* 0x000000000000094d */ /* 0x000fea0003800000 */
[----:B------:R-:W-:Y:S01]  /*0630*/  ULDC.64 UR4, c[0x0][0x650] ;  /* 0x0001940000047ab9 */ /* 0x000fe20000000a00 */
[----:B------:R-:W-:Y:S01]  /*0640*/  PRMT R0, RZ, 0x7610, R0 ;  /* 0x00007610ff007816 */ /* 0x000fe20000000000 */
[----:B------:R-:W-:Y:S01]  /*0650*/  IMAD.MOV.U32 R121, RZ, RZ, -0x1 ;  /* 0xffffffffff797424 */ /* 0x000fe200078e00ff */
[----:B------:R-:W-:Y:S01]  /*0660*/  ISETP.GE.U32.AND P0, PT, R16, UR4, PT ;  /* 0x0000000410007c0c */ /* 0x000fe2000bf06070 */
[----:B------:R-:W-:Y:S02]  /*0670*/  IMAD.MOV.U32 R120, RZ, RZ, -0x1 ;  /* 0xffffffffff787424 */ /* 0x000fe400078e00ff */
[----:B------:R-:W-:Y:S01]  /*0680*/  IMAD.MOV.U32 R19, RZ, RZ, -0x1 ;  /* 0xffffffffff137424 */ /* 0x000fe200078e00ff */
[----:B------:R-:W-:-:S13]  /*0690*/  ISETP.GE.U32.AND.EX P0, PT, R17, UR5, PT, P0 ;  /* 0x0000000511007c0c */ /* 0x000fda000bf06100 */
[----:B------:R-:W-:Y:S05]  /*06a0*/  @P0 BRA `(.L_x_4) ;  /* 0x0000000400580947 */ /* 0x000fea0003800000 */
[----:B------:R-:W0:Y:S01]  /*06b0*/  LDC.64 R20, c[0x0][0x628] ;  /* 0x00018a00ff147b82 */ /* 0x000e220000000a00 */
[----:B------:R-:W-:Y:S02]  /*06c0*/  IMAD.MOV.U32 R8, RZ, RZ, R16 ;  /* 0x000000ffff087224 */ /* 0x000fe400078e0010 */
[----:B------:R-:W-:-:S05]  /*06d0*/  IMAD.MOV.U32 R9, RZ, RZ, R17 ;  /* 0x000000ffff097224 */ /* 0x000fca00078e0011 */
[----:B------:R-:W1:Y:S08]  /*06e0*/  LDC R0, c[0x0][0x630] ;  /* 0x00018c00ff007b82 */ /* 0x000e700000000800 */
[----:B------:R-:W2:Y:S01]  /*06f0*/  LDC.64 R22, c[0x0][0x620] ;  /* 0x00018800ff167b82 */ /* 0x000ea20000000a00 */
[----:B0-----:R-:W-:-:S04]  /*0700*/  ISETP.NE.U32.AND P0, PT, R20, RZ, PT ;  /* 0x000000ff1400720c */ /* 0x001fc80003f05070 */
[----:B------:R-:W-:-:S13]  /*0710*/  ISETP.NE.AND.EX P0, PT, R21, RZ, PT, P0 ;  /* 0x000000ff1500720c */ /* 0x000fda0003f05300 */
[----:B-12---:R-:W-:Y:S05]  /*0720*/  @!P0 BRA `(.L_x_5) ;  /* 0x0000000000288947 */ /* 0x006fea0003800000 */
[----:B------:R-:W0:Y:S02]  /*0730*/  LDC R13, c[0x0][0x634] ;  /* 0x00018d00ff0d7b82 */ /* 0x000e240000000800 */
[----:B0-----:R-:W-:-:S05]  /*0740*/  IADD3 R13, P0, R16, R13, RZ ;  /* 0x0000000d100d7210 */ /* 0x001fca0007f1e0ff */
[----:B------:R-:W-:-:S04]  /*0750*/  IMAD.X R15, RZ, RZ, R17, P0 ;  /* 0x000000ffff0f7224 */ /* 0x000fc800000e0611 */
[----:B------:R-:W-:-:S04]  /*0760*/  IMAD.WIDE.U32 R8, R15, R20, RZ ;  /* 0x000000140f087225 */ /* 0x000fc800078e00ff */
[----:B------:R-:W-:-:S04]  /*0770*/  IMAD.WIDE.U32 R10, P0, R13, R21, R8 ;  /* 0x000000150d0a7225 */ /* 0x000fc80007800008 */
[----:B------:R-:W-:-:S04]  /*0780*/  IMAD.WIDE.U32 R8, R13, R20, RZ ;  /* 0x000000140d087225 */ /* 0x000fc800078e00ff */
[----:B------:R-:W-:Y:S01]  /*0790*/  IMAD.X R13, RZ, RZ, RZ, P0 ;  /* 0x000000ffff0d7224 */ /* 0x000fe200000e06ff */
[----:B------:R-:W-:Y:S01]  /*07a0*/  IADD3 RZ, P0, R9, R10, RZ ;  /* 0x0000000a09ff7210 */ /* 0x000fe20007f1e0ff */
[----:B------:R-:W-:-:S04]  /*07b0*/  IMAD.MOV.U32 R12, RZ, RZ, R11 ;  /* 0x000000ffff0c7224 */ /* 0x000fc800078e000b */
[----:B------:R-:W-:-:S08]  /*07c0*/  IMAD.WIDE.U32.X R8, R15, R21, R12, P0 ;  /* 0x000000150f087225 */ /* 0x000fd000000e040c */
.L_x_5:
[-CC-:B------:R-:W-:Y:S01]  /*07d0*/  SHF.R.U64 R25, R8, R0.reuse, R9.reuse ;  /* 0x0000000008197219 */ /* 0x180fe20000001209 */
[----:B------:R-:W0:Y:S01]  /*07e0*/  LDC R12, c[0x0][0x618] ;  /* 0x00018600ff0c7b82 */ /* 0x000e220000000800 */
[----:B------:R-:W-:Y:S01]  /*07f0*/  SHF.R.U32.HI R7, RZ, R0, R9 ;  /* 0x00000000ff077219 */ /* 0x000fe20000011609 */
[----:B------:R-:W-:Y:S01]  /*0800*/  ULDC UR4, c[0x0][0x150] ;  /* 0x0000540000047ab9 */ /* 0x000fe20000000800 */
[----:B------:R-:W-:Y:S02]  /*0810*/  IADD3 R11, P0, RZ, -R25, RZ ;  /* 0x80000019ff0b7210 */ /* 0x000fe40007f1e0ff */
[----:B------:R-:W-:-:S03]  /*0820*/  I2FP.F32.U32 R0, R6 ;  /* 0x0000000600007245 */ /* 0x000fc60000201000 */
[----:B------:R-:W1:Y:S01]  /*0830*/  LDC.64 R30, c[0x0][0x640] ;  /* 0x00019000ff1e7b82 */ /* 0x000e620000000a00 */
[----:B------:R-:W-:Y:S02]  /*0840*/  IMAD.X R13, RZ, RZ, ~R7, P0 ;  /* 0x000000ffff0d7224 */ /* 0x000fe400000e0e07 */
[----:B------:R-:W-:Y:S01]  /*0850*/  FMUL R0, R0, UR4 ;  /* 0x0000000400007c20 */ /* 0x000fe20008400000 */
[----:B------:R-:W-:Y:S01]  /*0860*/  IMAD.WIDE.U32 R8, R11, R22, R16 ;  /* 0x000000160b087225 */ /* 0x000fe200078e0010 */
[----:B------:R-:W-:-:S03]  /*0870*/  ULDC UR4, c[0x0][0x154] ;  /* 0x0000550000047ab9 */ /* 0x000fc60000000800 */
[----:B------:R-:W-:Y:S01]  /*0880*/  IMAD R10, R13, R22, RZ ;  /* 0x000000160d0a7224 */ /* 0x000fe200078e02ff */
[----:B------:R-:W2:Y:S01]  /*0890*/  LDC R7, c[0x0][0x144] ;  /* 0x00005100ff077b82 */ /* 0x000ea20000000800 */
[----:B------:R-:W3:Y:S02]  /*08a0*/  F2I.U32.TRUNC.NTZ R0, R0 ;  /* 0x0000000000007305 */ /* 0x000ee4000020f000 */
[----:B------:R-:W-:-:S04]  /*08b0*/  IMAD R11, R11, R23, R10 ;  /* 0x000000170b0b7224 */ /* 0x000fc800078e020a */
[----:B------:R-:W-:Y:S01]  /*08c0*/  IMAD.IADD R9, R9, 0x1, R11 ;  /* 0x0000000109097824 */ /* 0x000fe200078e020b */
[----:B------:R-:W4:Y:S01]  /*08d0*/  LDC R24, c[0x0][0x608] ;  /* 0x00018200ff187b82 */ /* 0x000f220000000800 */
[----:B------:R-:W-:-:S03]  /*08e0*/  IMAD.MOV.U32 R11, RZ, RZ, -0x1 ;  /* 0xffffffffff0b7424 */ /* 0x000fc600078e00ff */
[-CC-:B0-----:R-:W-:Y:S02]  /*08f0*/  SHF.R.U64 R22, R8, R12.reuse, R9.reuse ;  /* 0x0000000c08167219 */ /* 0x181fe40000001209 */
[----:B------:R-:W-:Y:S02]  /*0900*/  I2FP.F32.U32 R8, R3 ;  /* 0x0000000300087245 */ /* 0x000fe40000201000 */
[----:B------:R-:W0:Y:S01]  /*0910*/  LDC R28, c[0x0][0x658] ;  /* 0x00019600ff1c7b82 */ /* 0x000e220000000800 */
[----:B-1----:R-:W-:Y:S01]  /*0920*/  ISETP.NE.U32.AND P0, PT, R30, RZ, PT ;  /* 0x000000ff1e00720c */ /* 0x002fe20003f05070 */
[----:B---3--:R-:W-:Y:S02]  /*0930*/  IMAD.MOV R10, RZ, RZ, -R0 ;  /* 0x000000ffff0a7224 */ /* 0x008fe400078e0a00 */
[----:B------:R-:W-:Y:S01]  /*0940*/  FMUL R8, R8, UR4 ;  /* 0x0000000408087c20 */ /* 0x000fe20008400000 */
[----:B------:R-:W-:Y:S02]  /*0950*/  SHF.R.U32.HI R9, RZ, R12, R9 ;  /* 0x0000000cff097219 */ /* 0x000fe40000011609 */
[----:B------:R-:W-:Y:S01]  /*0960*/  ISETP.NE.AND.EX P0, PT, R31, RZ, PT, P0 ;  /* 0x000000ff1f00720c */ /* 0x000fe20003f05300 */
[----:B------:R1:W3:Y:S01]  /*0970*/  F2I.U32.TRUNC.NTZ R15, R8 ;  /* 0x00000008000f7305 */ /* 0x0002e2000020f000 */
[----:B------:R-:W1:Y:S01]  /*0980*/  LDC R20, c[0x0][0x148] ;  /* 0x00005200ff147b82 */ /* 0x000e620000000800 */
[----:B--2---:R-:W-:-:S07]  /*0990*/  IMAD R0, R7, R10, R6 ;  /* 0x0000000a07007224 */ /* 0x004fce00078e0206 */
[----:B------:R-:W2:Y:S01]  /*09a0*/  LDC R26, c[0x0][0x600] ;  /* 0x00018000ff1a7b82 */ /* 0x000ea20000000800 */
[-CC-:B----4-:R-:W-:Y:S02]  /*09b0*/  SHF.R.U64 R32, R22, R24.reuse, R9.reuse ;  /* 0x0000001816207219 */ /* 0x190fe40000001209 */
[----:B------:R-:W-:Y:S01]  /*09c0*/  SHF.R.U32.HI R7, RZ, R24, R9 ;  /* 0x00000018ff077219 */ /* 0x000fe20000011609 */
[----:B------:R-:W-:-:S04]  /*09d0*/  IMAD.MOV.U32 R9, RZ, RZ, 0x1 ;  /* 0x00000001ff097424 */ /* 0x000fc800078e00ff */
[----:B------:R-:W4:Y:S01]  /*09e0*/  LDC R21, c[0x0][0x648] ;  /* 0x00019200ff157b82 */ /* 0x000f220000000800 */
[-C--:B0-----:R-:W-:Y:S02]  /*09f0*/  SHF.L.U32 R6, R11, R28.reuse, RZ ;  /* 0x0000001c0b067219 */ /* 0x081fe400000006ff */
[--C-:B------:R-:W-:Y:S02]  /*0a00*/  SHF.R.U64 R24, R32, R28, R7.reuse ;  /* 0x0000001c20187219 */ /* 0x100fe40000001207 */
[----:B------:R-:W-:Y:S02]  /*0a10*/  LOP3.LUT R13, RZ, R6, RZ, 0x33, !PT ;  /* 0x00000006ff0d7212 */ /* 0x000fe400078e33ff */
[-C--:B------:R-:W-:Y:S01]  /*0a20*/  SHF.R.U32.HI R7, RZ, R28.reuse, R7 ;  /* 0x0000001cff077219 */ /* 0x080fe20000011607 */
[----:B------:R-:W0:Y:S01]  /*0a30*/  LDC R23, c[0x0][0x638] ;  /* 0x00018e00ff177b82 */ /* 0x000e220000000800 */
[----:B------:R-:W-:Y:S01]  /*0a40*/  SHF.L.U32 R12, R9, R28, RZ ;  /* 0x0000001c090c7219 */ /* 0x000fe200000006ff */
[----:B------:R-:W-:-:S06]  /*0a50*/  IMAD.MOV.U32 R6, RZ, RZ, R24 ;  /* 0x000000ffff067224 */ /* 0x000fcc00078e0018 */
[----:B------:R-:W0:Y:S01]  /*0a60*/  LDC R121, c[0x0][0x610] ;  /* 0x00018400ff797b82 */ /* 0x000e220000000800 */
[----:B-1-3--:R-:W-:Y:S05]  /*0a70*/  @!P0 BRA `(.L_x_6) ;  /* 0x0000000000288947 */ /* 0x00afea0003800000 */
[----:B------:R-:W1:Y:S02]  /*0a80*/  LDC R11, c[0x0][0x64c] ;  /* 0x00019300ff0b7b82 */ /* 0x000e640000000800 */
[----:B-1----:R-:W-:-:S05]  /*0a90*/  IADD3 R11, P0, R24, R11, RZ ;  /* 0x0000000b180b7210 */ /* 0x002fca0007f1e0ff */
        /* <DEDUP_REMOVED lines=8> */
.L_x_6:
[----:B----4-:R-:W-:Y:S01]  /*0b20*/  SHF.R.U64 R6, R6, R21, R7 ;  /* 0x0000001506067219 */ /* 0x010fe20000001207 */
[----:B--2---:R-:W-:Y:S01]  /*0b30*/  VIADD R7, R26, 0xffffffff ;  /* 0xffffffff1a077836 */ /* 0x004fe20000000000 */
[----:B------:R-:W-:Y:S01]  /*0b40*/  LOP3.LUT R13, R32, R13, RZ, 0xc0, !PT ;  /* 0x0000000d200d7212 */ /* 0x000fe200078ec0ff */
[----:B------:R-:W-:Y:S02]  /*0b50*/  IMAD.MOV R15, RZ, RZ, -R15 ;  /* 0x000000ffff0f7224 */ /* 0x000fe400078e0a0f */
[----:B------:R-:W-:Y:S02]  /*0b60*/  IMAD.MOV R8, RZ, RZ, -R6 ;  /* 0x000000ffff087224 */ /* 0x000fe400078e0a06 */
[----:B------:R-:W-:Y:S01]  /*0b70*/  IMAD R13, R12, R6, R13 ;  /* 0x000000060c0d7224 */ /* 0x000fe200078e020d */
[----:B------:R-:W-:Y:S01]  /*0b80*/  LOP3.LUT R6, R22, R7, RZ, 0xc0, !PT ;  /* 0x0000000716067212 */ /* 0x000fe200078ec0ff */
[----:B------:R-:W-:Y:S02]  /*0b90*/  @P3 IMAD R0, R20, R15, R3 ;  /* 0x0000000f14003224 */ /* 0x000fe400078e0203 */
[----:B0-----:R-:W-:-:S02]  /*0ba0*/  IMAD R3, R8, R23, R24 ;  /* 0x0000001708037224 */ /* 0x001fc400078e0218 */
[----:B------:R-:W-:Y:S02]  /*0bb0*/  IMAD R121, R13, R121, R0 ;  /* 0x000000790d797224 */ /* 0x000fe400078e0200 */
[----:B------:R-:W-:Y:S02]  /*0bc0*/  IMAD R6, R3, R26, R6 ;  /* 0x0000001a03067224 */ /* 0x000fe400078e0206 */
[----:B------:R-:W-:Y:S02]  /*0bd0*/  IMAD.MOV.U32 R0, RZ, RZ, 0x1 ;  /* 0x00000001ff007424 */ /* 0x000fe400078e00ff */
[----:B------:R-:W-:Y:S01]  /*0be0*/  IMAD.MOV.U32 R19, RZ, RZ, R25 ;  /* 0x000000ffff137224 */ /* 0x000fe200078e0019 */
[----:B------:R-:W-:Y:S02]  /*0bf0*/  SEL R120, R6, R121, !P3 ;  /* 0x0000007906787207 */ /* 0x000fe40005800000 */
[----:B------:R-:W-:-:S07]  /*0c00*/  SEL R121, R121, R6, !P3 ;  /* 0x0000000679797207 */ /* 0x000fce0005800000 */
.L_x_4:
[----:B------:R-:W-:-:S08]  /*0c10*/  NOP ;  /* 0x0000000000007918 */ /* 0x000fd00000000000 */
[----:B------:R-:W0:Y:S02]  /*0c20*/  USETMAXREG.TRY_ALLOC.CTAPOOL UP0, 0xe8 ;  /* 0x000000e8000079c8 */ /* 0x000e240008000600 */
[----:B0-----:R-:W-:-:S13]  /*0c30*/  PLOP3.LUT P0, PT, PT, PT, UP0, 0x80, 0x0 ;  /* 0x000000000000781c */ /* 0x001fda0003f0f008 */
[----:B------:R-:W-:Y:S05]  /*0c40*/  @!P0 BRA `(.L_x_4) ;  /* 0xfffffffc00f08947 */ /* 0x000fea000383ffff */
[----:B------:R-:W-:Y:S01]  /*0c50*/  ULDC.64 UR4, c[0x0][0x598] ;  /* 0x0001660000047ab9 */ /* 0x000fe20000000a00 */
[----:B------:R-:W-:Y:S01]  /*0c60*/  ULDC.64 UR36, c[0x0][0x208] ;  /* 0x0000820000247ab9 */ /* 0x000fe20000000a00 */
[----:B------:R-:W-:-:S04]  /*0c70*/  ISETP.NE.U32.AND P0, PT, RZ, UR4, PT ;  /* 0x00000004ff007c0c */ /* 0x000fc8000bf05070 */
[----:B------:R-:W-:-:S13]  /*0c80*/  ISETP.NE.AND.EX P0, PT, RZ, UR5, PT, P0 ;  /* 0x00000005ff007c0c */ /* 0x000fda000bf05300 */
[----:B------:R-:W-:Y:S05]  /*0c90*/  @!P0 BRA `(.L_x_7) ;  /* 0x00000000001c8947 */ /* 0x000fea0003800000 */
[----:B------:R-:W0:Y:S02]  /*0ca0*/  LDC.64 R6, c[0x0][0x598] ;  /* 0x00016600ff067b82 */ /* 0x000e240000000a00 */
[----:B0-----:R-:W2:Y:S02]  /*0cb0*/  LDG.E.64 R6, desc[UR36][R6.64] ;  /* 0x0000002406067981 */ /* 0x001ea4000c1e1b00 */
[----:B--2---:R-:W-:-:S04]  /*0cc0*/  ISETP.NE.U32.AND P0, PT, R6, RZ, PT ;  /* 0x000000ff0600720c */ /* 0x004fc80003f05070 */
[----:B------:R-:W-:-:S13]  /*0cd0*/  ISETP.NE.AND.EX P0, PT, R7, RZ, PT, P0 ;  /* 0x000000ff0700720c */ /* 0x000fda0003f05300 */
[----:B------:R-:W-:Y:S05]  /*0ce0*/  @!P0 BRA `(.L_x_7) ;  /* 0x0000000000088947 */ /* 0x000fea0003800000 */
[----:B------:R0:W5:Y:S01]  /*0cf0*/  LD.E R122, desc[UR36][R6.64] ;  /* 0x00000024067a7980 */ /* 0x000162000c101900 */
[----:B------:R-:W-:Y:S05]  /*0d00*/  BRA `(.L_x_8) ;  /* 0x0000000000247947 */ /* 0x000fea0003800000 */
.L_x_7:
[----:B------:R-:W-:Y:S02]  /*0d10*/  ULDC.64 UR4, c[0x0][0x588] ;  /* 0x0001620000047ab9 */ /* 0x000fe40000000a00 */
[----:B------:R-:W-:-:S04]  /*0d20*/  ISETP.NE.U32.AND P0, PT, RZ, UR4, PT ;  /* 0x00000004ff007c0c */ /* 0x000fc8000bf05070 */
[----:B------:R-:W-:-:S13]  /*0d30*/  ISETP.NE.AND.EX P0, PT, RZ, UR5, PT, P0 ;  /* 0x00000005ff007c0c */ /* 0x000fda000bf05300 */
[----:B------:R-:W-:Y:S05]  /*0d40*/  @!P0 BRA `(.L_x_9) ;  /* 0x00000000000c8947 */ /* 0x000fea0003800000 */
[----:B------:R-:W0:Y:S02]  /*0d50*/  LDC.64 R122, c[0x0][0x588] ;  /* 0x00016200ff7a7b82 */ /* 0x000e240000000a00 */
[----:B0-----:R1:W5:Y:S01]  /*0d60*/  LDG.E R122, desc[UR36][R122.64] ;  /* 0x000000247a7a7981 */ /* 0x001362000c1e1900 */
[----:B------:R-:W-:Y:S05]  /*0d70*/  BRA `(.L_x_8) ;  /* 0x0000000000087947 */ /* 0x000fea0003800000 */
.L_x_9:
[----:B------:R-:W-:Y:S02]  /*0d80*/  ULDC UR4, c[0x0][0x580] ;  /* 0x0001600000047ab9 */ /* 0x000fe40000000800 */
[----:B------:R-:W-:-:S07]  /*0d90*/  IMAD.U32 R122, RZ, RZ, UR4 ;  /* 0x00000004ff7a7e24 */ /* 0x000fce000f8e00ff */
.L_x_8:
[----:B------:R-:W-:Y:S02]  /*0da0*/  ULDC.64 UR4, c[0x0][0x5a0] ;  /* 0x0001680000047ab9 */ /* 0x000fe40000000a00 */
[----:B------:R-:W-:-:S04]  /*0db0*/  ISETP.NE.U32.AND P0, PT, RZ, UR4, PT ;  /* 0x00000004ff007c0c */ /* 0x000fc8000bf05070 */
[----:B------:R-:W-:-:S13]  /*0dc0*/  ISETP.NE.AND.EX P0, PT, RZ, UR5, PT, P0 ;  /* 0x00000005ff007c0c */ /* 0x000fda000bf05300 */
[----:B------:R-:W-:Y:S05]  /*0dd0*/  @!P0 BRA `(.L_x_10) ;  /* 0x00000000001c8947 */ /* 0x000fea0003800000 */
[----:B0-----:R-:W0:Y:S02]  /*0de0*/  LDC.64 R6, c[0x0][0x5a0] ;  /* 0x00016800ff067b82 */ /* 0x001e240000000a00 */
[----:B0-----:R-:W2:Y:S02]  /*0df0*/  LDG.E.64 R6, desc[UR36][R6.64] ;  /* 0x0000002406067981 */ /* 0x001ea4000c1e1b00 */
[----:B--2---:R-:W-:-:S04]  /*0e00*/  ISETP.NE.U32.AND P0, PT, R6, RZ, PT ;  /* 0x000000ff0600720c */ /* 0x004fc80003f05070 */
[----:B------:R-:W-:-:S13]  /*0e10*/  ISETP.NE.AND.EX P0, PT, R7, RZ, PT, P0 ;  /* 0x000000ff0700720c */ /* 0x000fda0003f05300 */
[----:B------:R-:W-:Y:S05]  /*0e20*/  @!P0 BRA `(.L_x_10) ;  /* 0x0000000000088947 */ /* 0x000fea0003800000 */
[----:B-1----:R0:W5:Y:S01]  /*0e30*/  LD.E R123, desc[UR36][R6.64] ;  /* 0x00000024067b7980 */ /* 0x002162000c101900 */
[----:B------:R-:W-:Y:S05]  /*0e40*/  BRA `(.L_x_11) ;  /* 0x0000000000247947 */ /* 0x000fea0003800000 */
.L_x_10:
[----:B------:R-:W-:Y:S02]  /*0e50*/  ULDC.64 UR4, c[0x0][0x590] ;  /* 0x0001640000047ab9 */ /* 0x000fe40000000a00 */
[----:B------:R-:W-:-:S04]  /*0e60*/  ISETP.NE.U32.AND P0, PT, RZ, UR4, PT ;  /* 0x00000004ff007c0c */ /* 0x000fc8000bf05070 */
[----:B------:R-:W-:-:S13]  /*0e70*/  ISETP.NE.AND.EX P0, PT, RZ, UR5, PT, P0 ;  /* 0x00000005ff007c0c */ /* 0x000fda000bf05300 */
[----:B------:R-:W-:Y:S05]  /*0e80*/  @!P0 BRA `(.L_x_12) ;  /* 0x00000000000c8947 */ /* 0x000fea0003800000 */
[----:B0-----:R-:W1:Y:S02]  /*0e90*/  LDC.64 R6, c[0x0][0x590] ;  /* 0x00016400ff067b82 */ /* 0x001e640000000a00 */
[----:B-1----:R1:W5:Y:S01]  /*0ea0*/  LDG.E R123, desc[UR36][R6.64] ;  /* 0x00000024067b7981 */ /* 0x002362000c1e1900 */
[----:B------:R-:W-:Y:S05]  /*0eb0*/  BRA `(.L_x_11) ;  /* 0x0000000000087947 */ /* 0x000fea0003800000 */
.L_x_12:
[----:B------:R-:W-:Y:S02]  /*0ec0*/  ULDC UR4, c[0x0][0x584] ;  /* 0x0001610000047ab9 */ /* 0x000fe40000000800 */
[----:B-1----:R-:W-:-:S07]  /*0ed0*/  IMAD.U32 R123, RZ, RZ, UR4 ;  /* 0x00000004ff7b7e24 */ /* 0x002fce000f8e00ff */
.L_x_11:
[----:B------:R-:W-:-:S13]  /*0ee0*/  LOP3.LUT P0, RZ, R0, 0xff, RZ, 0xc0, !PT ;  /* 0x000000ff00ff7812 */ /* 0x000fda000780c0ff */
[----:B------:R-:W-:Y:S05]  /*0ef0*/  @!P0 EXIT ;  /* 0x000000000000894d */ /* 0x000fea0003800000 */
[----:B------:R-:W2:Y:S01]  /*0f00*/  LDC R125, c[0x0][0x658] ;  /* 0x00019600ff7d7b82 */ /* 0x000ea20000000800 */
[----:B------:R-:W-:Y:S01]  /*0f10*/  ULDC.64 UR6, c[0x0][0x288] ;  /* 0x0000a20000067ab9 */ /* 0x000fe20000000a00 */
[----:B------:R-:W-:Y:S01]  /*0f20*/  LOP3.LUT R14, R14, 0x1, RZ, 0xc0, !PT ;  /* 0x000000010e0e7812 */ /* 0x000fe200078ec0ff */
[----:B------:R-:W-:Y:S01]  /*0f30*/  UIADD3 UR4, UR7, 0xff, URZ ;  /* 0x000000ff07047890 */ /* 0x000fe2000fffe03f */
[----:B------:R-:W-:Y:S01]  /*0f40*/  SHF.R.U32.HI R0, RZ, 0x2, R4 ;  /* 0x00000002ff007819 */ /* 0x000fe20000011604 */
[----:B------:R-:W-:Y:S01]  /*0f50*/  IMAD.U32 R3, RZ, RZ, UR6 ;  /* 0x00000006ff037e24 */ /* 0x000fe2000f8e00ff */
[----:B------:R-:W-:Y:S01]  /*0f60*/  SHF.R.U32.HI R5, RZ, 0x1, R5 ;  /* 0x00000001ff057819 */ /* 0x000fe20000011605 */
[----:B------:R-:W-:Y:S01]  /*0f70*/  USHF.R.S32.HI UR5, URZ, 0x1f, UR4 ;  /* 0x0000001f3f057899 */ /* 0x000fe20008011404 */
[----:B------:R-:W-:Y:S01]  /*0f80*/  LOP3.LUT R124, R4, 0x3, RZ, 0xc0, !PT ;  /* 0x00000003047c7812 */ /* 0x000fe200078ec0ff */
[----:B01----:R-:W-:Y:S01]  /*0f90*/  IMAD.SHL.U32 R7, R14, 0x40, RZ ;  /* 0x000000400e077824 */ /* 0x003fe200078e00ff */
[----:B------:R-:W-:Y:S01]  /*0fa0*/  LOP3.LUT R0, R0, 0x7, RZ, 0xc0, !PT ;  /* 0x0000000700007812 */ /* 0x000fe200078ec0ff */
[----:B------:R-:W-:Y:S01]  /*0fb0*/  ULEA.HI UR5, UR5, UR4, URZ, 0x8 ;  /* 0x0000000405057291 */ /* 0x000fe2000f8f403f */
[----:B------:R-:W-:Y:S01]  /*0fc0*/  LOP3.LUT R5, R5, 0x30, RZ, 0xc0, !PT ;  /* 0x0000003005057812 */ /* 0x000fe200078ec0ff */
[----:B------:R-:W-:Y:S01]  /*0fd0*/  IMAD R124, R124, -0x2, R3 ;  /* 0xfffffffe7c7c7824 */ /* 0x000fe200078e0203 */
[--C-:B------:R-:W-:Y:S01]  /*0fe0*/  LOP3.LUT R22, R7, 0x40, R0.reuse, 0xe2, !PT ;  /* 0x0000004007167812 */ /* 0x100fe200078ee200 */
[----:B------:R-:W-:Y:S01]  /*0ff0*/  USHF.R.S32.HI UR43, URZ, 0x8, UR5 ;  /* 0x000000083f2b7899 */ /* 0x000fe20008011405 */
[----:B------:R-:W-:Y:S01]  /*1000*/  IADD3 R3, RZ, -R5, -R0 ;  /* 0x80000005ff037210 */ /* 0x000fe20007ffe800 */
[----:B------:R-:W-:Y:S01]  /*1010*/  IMAD.MOV.U32 R0, RZ, RZ, -0x1 ;  /* 0xffffffffff007424 */ /* 0x000fe200078e00ff */
[----:B------:R-:W-:Y:S01]  /*1020*/  LOP3.LUT R127, R4, 0x80, RZ, 0xc0, !PT ;  /* 0x00000080047f7812 */ /* 0x000fe200078ec0ff */
[----:B------:R-:W-:Y:S01]  /*1030*/  UISETP.LT.AND UP0, UPT, UR43, 0x1, UPT ;  /* 0x000000012b00788c */ /* 0x000fe2000bf01270 */
[----:B------:R-:W-:Y:S01]  /*1040*/  IMAD.MOV.U32 R6, RZ, RZ, 0x1 ;  /* 0x00000001ff067424 */ /* 0x000fe200078e00ff */
[----:B------:R-:W-:Y:S01]  /*1050*/  ULDC UR4, c[0x0][0x284] ;  /* 0x0000a10000047ab9 */ /* 0x000fe20000000800 */
[----:B------:R-:W-:Y:S01]  /*1060*/  IMAD R3, R14, -0x40, R3 ;  /* 0xffffffc00e037824 */ /* 0x000fe200078e0203 */
[----:B------:R-:W-:Y:S01]  /*1070*/  USEL UR44, UR43, 0x1, UP0 ;  /* 0x000000012b2c7887 */ /* 0x000fe20008000000 */
[----:B--2---:R-:W-:Y:S01]  /*1080*/  SHF.L.U32 R0, R0, R125, RZ ;  /* 0x0000007d00007219 */ /* 0x004fe200000006ff */
[----:B------:R-:W-:Y:S01]  /*1090*/  IMAD.SHL.U32 R126, R4, 0x2, RZ ;  /* 0x00000002047e7824 */ /* 0x000fe200078e00ff */
[----:B------:R-:W-:Y:S01]  /*10a0*/  LOP3.LUT R22, R22, R5, RZ, 0xfc, !PT ;  /* 0x0000000516167212 */ /* 0x000fe200078efcff */
[----:B------:R-:W-:Y:S01]  /*10b0*/  VIADD R129, R3, UR4 ;  /* 0x0000000403817c36 */ /* 0x000fe20008000000 */
[----:B------:R-:W-:Y:S01]  /*10c0*/  SHF.L.U32 R125, R6, R125, RZ ;  /* 0x0000007d067d7219 */ /* 0x000fe200000006ff */
[----:B------:R-:W-:Y:S01]  /*10d0*/  IMAD.MOV.U32 R23, RZ, RZ, RZ ;  /* 0x000000ffff177224 */ /* 0x000fe200078e00ff */
[----:B------:R-:W-:Y:S01]  /*10e0*/  SHF.R.U32.HI R127, RZ, 0x7, R127 ;  /* 0x00000007ff7f7819 */ /* 0x000fe2000001167f */
[----:B------:R-:W-:Y:S01]  /*10f0*/  UIADD3 UR44, UR43, -UR44, URZ ;  /* 0x8000002c2b2c7290 */ /* 0x000fe2000fffe03f */
[----:B------:R-:W-:Y:S01]  /*1100*/  LOP3.LUT R128, RZ, R0, RZ, 0x33, !PT ;  /* 0x00000000ff807212 */ /* 0x000fe200078e33ff */
[----:B------:R-:W-:Y:S01]  /*1110*/  UMOV UR40, URZ ;  /* 0x0000003f00287c82 */ /* 0x000fe20008000000 */
[----:B------:R-:W-:-:S09]  /*1120*/  UMOV UR42, URZ ;  /* 0x0000003f002a7c82 */ /* 0x000fd20008000000 */
.L_x_226:
[----:B0-----:R-:W0:Y:S01]  /*1130*/  SHFL.IDX PT, R0, R127, RZ, 0x1f ;  /* 0x00001fff7f007589 */ /* 0x001e2200000e0000 */
[----:B-1----:R-:W1:Y:S01]  /*1140*/  S2UR UR7, SR_CgaCtaId ;  /* 0x00000000000779c3 */ /* 0x002e620000008800 */
[----:B------:R-:W-:Y:S01]  /*1150*/  UMOV UR6, 0x400 ;  /* 0x0000040000067882 */ /* 0x000fe20000000000 */
[----:B0-----:R-:W-:Y:S01]  /*1160*/  R2UR UR4, R0 ;  /* 0x00000000000472ca */ /* 0x001fe200000e0000 */
[----:B-1----:R-:W-:-:S12]  /*1170*/  ULEA UR6, UR7, UR6, 0x18 ;  /* 0x0000000607067291 */ /* 0x002fd8000f8ec03f */
[----:B------:R-:W-:-:S04]  /*1180*/  ULEA.HI UR5, UR4, UR4, URZ, 0x1 ;  /* 0x0000000404057291 */ /* 0x000fc8000f8f083f */
[----:B------:R-:W-:-:S04]  /*1190*/  ULOP3.LUT UR5, UR5, 0x7fffe, URZ, 0xc0, !UPT ;  /* 0x0007fffe05057892 */ /* 0x000fc8000f8ec03f */
[----:B------:R-:W-:-:S03]  /*11a0*/  UIADD3 UR5, UR4, -UR5, URZ ;  /* 0x8000000504057290 */ /* 0x000fc6000fffe03f */
[----:B------:R-:W-:Y:S01]  /*11b0*/  ULDC UR4, c[0x0][0x28c] ;  /* 0x0000a30000047ab9 */ /* 0x000fe20000000800 */
[----:B------:R-:W-:Y:S01]  /*11c0*/  ULEA UR5, UR5, UR6, 0xd ;  /* 0x0000000605057291 */ /* 0x000fe2000f8e683f */
[----:B------:R-:W-:-:S03]  /*11d0*/  ISETP.LT.AND P0, PT, RZ, UR4, PT ;  /* 0x00000004ff007c0c */ /* 0x000fc6000bf01270 */
[----:B------:R-:W-:-:S04]  /*11e0*/  UIADD3 UR5, UR5, 0x100, URZ ;  /* 0x0000010005057890 */ /* 0x000fc8000fffe03f */
[----:B------:R-:W-:-:S04]  /*11f0*/  USHF.R.U32.HI UR5, URZ, 0x4, UR5 ;  /* 0x000000043f057899 */ /* 0x000fc80008011605 */
[----:B------:R-:W-:-:S04]  /*1200*/  ULOP3.LUT UR5, UR5, 0x3fff, URZ, 0xc0, !UPT ;  /* 0x00003fff05057892 */ /* 0x000fc8000f8ec03f */
[----:B------:R-:W-:Y:S01]  /*1210*/  ULOP3.LUT UR45, UR5, 0x10000, URZ, 0xfc, !UPT ;  /* 0x00010000052d7892 */ /* 0x000fe2000f8efc3f */
[----:B----4-:R-:W-:Y:S11]  /*1220*/  @P0 BRA `(.L_x_13) ;  /* 0x0000000000400947 */ /* 0x010ff60003800000 */
[----:B------:R-:W-:Y:S01]  /*1230*/  MOV R0, 0x0 ;  /* 0x0000000000007802 */ /* 0x000fe20000000f00 */
[----:B------:R-:W-:Y:S01]  /*1240*/  ULDC.64 UR4, c[0x4][0x68] ;  /* 0x01001a0000047ab9 */ /* 0x000fe20000000a00 */
[----:B------:R-:W-:Y:S01]  /*1250*/  ULDC.64 UR6, c[0x4][0x8] ;  /* 0x0100020000067ab9 */ /* 0x000fe20000000a00 */
[----:B------:R-:W-:Y:S01]  /*1260*/  IMAD.U32 R4, RZ, RZ, UR4 ;  /* 0x00000004ff047e24 */ /* 0x000fe2000f8e00ff */
[----:B------:R0:W1:Y:S01]  /*1270*/  LDC.64 R14, c[0x4][R0] ;  /* 0x01000000000e7b82 */ /* 0x0000620000000a00 */
[----:B------:R-:W-:Y:S01]  /*1280*/  IMAD.U32 R5, RZ, RZ, UR5 ;  /* 0x00000005ff057e24 */ /* 0x000fe2000f8e00ff */
[----:B------:R-:W-:Y:S01]  /*1290*/  ULDC.64 UR4, c[0x4][0x70] ;  /* 0x01001c0000047ab9 */ /* 0x000fe20000000a00 */
[----:B------:R-:W-:Y:S02]  /*12a0*/  IMAD.U32 R10, RZ, RZ, UR6 ;  /* 0x00000006ff0a7e24 */ /* 0x000fe4000f8e00ff */
[----:B------:R-:W-:Y:S02]  /*12b0*/  IMAD.U32 R6, RZ, RZ, UR4 ;  /* 0x00000004ff067e24 */ /* 0x000fe4000f8e00ff */
[----:B------:R-:W-:-:S02]  /*12c0*/  IMAD.U32 R7, RZ, RZ, UR5 ;  /* 0x00000005ff077e24 */ /* 0x000fc4000f8e00ff */
[----:B------:R-:W-:Y:S02]  /*12d0*/  IMAD.U32 R11, RZ, RZ, UR7 ;  /* 0x00000007ff0b7e24 */ /* 0x000fe4000f8e00ff */
[----:B------:R-:W-:Y:S02]  /*12e0*/  IMAD.MOV.U32 R8, RZ, RZ, 0x1e1 ;  /* 0x000001e1ff087424 */ /* 0x000fe400078e00ff */
[----:B------:R-:W-:Y:S02]  /*12f0*/  IMAD.MOV.U32 R12, RZ, RZ, 0x1 ;  /* 0x00000001ff0c7424 */ /* 0x000fe400078e00ff */
[----:B0-----:R-:W-:-:S07]  /*1300*/  IMAD.MOV.U32 R13, RZ, RZ, RZ ;  /* 0x000000ffff0d7224 */ /* 0x001fce00078e00ff */
[----:B------:R-:W-:-:S07]  /*1310*/  LEPC R20, `(.L_x_13) ;  /* 0x000000001014794e */ /* 0x000fce0000000000 */
[----:B-1---5:R-:W-:Y:S05]  /*1320*/  CALL.ABS.NOINC R14 ;  /* 0x000000000e007343 */ /* 0x022fea0003c00000 */
.L_x_13:
[----:B------:R-:W-:-:S04]  /*1330*/  LOP3.LUT R0, R18, 0x1, RZ, 0xfc, !PT ;  /* 0x0000000112007812 */ /* 0x000fc800078efcff */
[----:B------:R-:W-:-:S13]  /*1340*/  ISETP.NE.AND P0, PT, R0, 0x3, PT ;  /* 0x000000030000780c */ /* 0x000fda0003f05270 */
[----:B------:R-:W-:Y:S05]  /*1350*/  @!P0 BRA `(.L_x_14) ;  /* 0x0000000000048947 */ /* 0x000fea0003800000 */
[----:B------:R-:W-:Y:S01]  /*1360*/  BPT.TRAP 0x1 ;  /* 0x000000040000795c */ /* 0x000fe20000300000 */
.L_x_14:
[----:B------:R-:W0:Y:S01]  /*1370*/  S2UR UR5, SR_CgaCtaId ;  /* 0x00000000000579c3 */ /* 0x000e220000008800 */
[----:B------:R-:W-:Y:S01]  /*1380*/  UMOV UR4, 0x400 ;  /* 0x0000040000047882 */ /* 0x000fe20000000000 */
[----:B------:R-:W-:Y:S02]  /*1390*/  IMAD.U32 R0, RZ, RZ, UR40 ;  /* 0x00000028ff007e24 */ /* 0x000fe4000f8e00ff */
[----:B------:R-:W-:-:S03]  /*13a0*/  IMAD.U32 R3, RZ, RZ, UR42 ;  /* 0x0000002aff037e24 */ /* 0x000fc6000f8e00ff */
[----:B------:R-:W-:Y:S01]  /*13b0*/  SHF.L.U32 R0, R0, 0x1f, RZ ;  /* 0x0000001f00007819 */ /* 0x000fe200000006ff */
[----:B0-----:R-:W-:-:S06]  /*13c0*/  ULEA UR4, UR5, UR4, 0x18 ;  /* 0x0000000405047291 */ /* 0x001fcc000f8ec03f */
[----:B------:R-:W-:-:S04]  /*13d0*/  IMAD.U32 R6, RZ, RZ, UR4 ;  /* 0x00000004ff067e24 */ /* 0x000fc8000f8e00ff */
[----:B------:R-:W-:-:S04]  /*13e0*/  IMAD R3, R3, 0x8, R6 ;  /* 0x0000000803037824 */ /* 0x000fc800078e0206 */
[----:B------:R0:W1:Y:S01]  /*13f0*/  SYNCS.PHASECHK.TRANS64.TRYWAIT P1, [R3+URZ], R0 ;  /* 0x00000000030075a7 */ /* 0x000062000802017f */
[----:B------:R-:W-:Y:S05]  /*1400*/  @!P0 BRA `(.L_x_15) ;  /* 0x0000000000048947 */ /* 0x000fea0003800000 */
[----:B------:R-:W-:Y:S01]  /*1410*/  BPT.TRAP 0x1 ;  /* 0x000000040000795c */ /* 0x000fe20000300000 */
.L_x_15:
[----:B------:R-:W-:-:S05]  /*1420*/  IMAD.U32 R4, RZ, RZ, UR44 ;  /* 0x0000002cff047e24 */ /* 0x000fca000f8e00ff */
[----:B------:R-:W-:Y:S01]  /*1430*/  ISETP.GE.AND P2, PT, R4, 0x1, PT ;  /* 0x000000010400780c */ /* 0x000fe20003f46270 */
[----:B-1----:R-:W-:-:S12]  /*1440*/  @P1 BRA `(.L_x_16) ;  /* 0x0000000000081947 */ /* 0x002fd80003800000 */
[----:B------:R-:W1:Y:S02]  /*1450*/  SYNCS.PHASECHK.TRANS64.TRYWAIT P1, [R3+URZ], R0 ;  /* 0x00000000030075a7 */ /* 0x000e64000802017f */
[----:B-1----:R-:W-:Y:S05]  /*1460*/  @!P1 BRA `(.L_x_17) ;  /* 0x0000007000d09947 */ /* 0x002fea0003800000 */
.L_x_16:
[----:B------:R-:W-:Y:S05]  /*1470*/  WARPSYNC.ALL ;  /* 0x0000000000007948 */ /* 0x000fea0003800000 */
[----:B------:R-:W-:Y:S01]  /*1480*/  R2UR UR4, R6 ;  /* 0x00000000060472ca */ /* 0x000fe200000e0000 */
[----:B------:R-:W-:Y:S01]  /*1490*/  ULEA UR5, UR42, UR45, 0xb ;  /* 0x0000002d2a057291 */ /* 0x000fe2000f8e583f */
[----:B------:R-:W-:Y:S01]  /*14a0*/  WARPGROUP.ARRIVE ;  /* 0x00000000000079c5 */ /* 0x000fe20000000000 */
[----:B------:R-:W-:Y:S01]  /*14b0*/  UMOV UR9, 0x40000040 ;  /* 0x4000004000097882 */ /* 0x000fe20000000000 */
[----:B------:R-:W-:-:S04]  /*14c0*/  UMOV UR11, 0x40000040 ;  /* 0x40000040000b7882 */ /* 0x000fc80000000000 */
[----:B------:R-:W-:-:S05]  /*14d0*/  UMOV UR8, UR5 ;  /* 0x0000000500087c82 */ /* 0x000fca0008000000 */
[----:B------:R-:W-:-:S04]  /*14e0*/  UIADD3 UR4, UR4, 0x10100, URZ ;  /* 0x0001010004047890 */ /* 0x000fc8000fffe03f */
[----:B------:R-:W-:-:S04]  /*14f0*/  USHF.R.U32.HI UR4, URZ, 0x4, UR4 ;  /* 0x000000043f047899 */ /* 0x000fc80008011604 */
[----:B------:R-:W-:-:S04]  /*1500*/  ULOP3.LUT UR4, UR4, 0x3fff, URZ, 0xc0, !UPT ;  /* 0x00003fff04047892 */ /* 0x000fc8000f8ec03f */
[----:B------:R-:W-:-:S04]  /*1510*/  ULOP3.LUT UR4, UR4, 0x10000, URZ, 0xfc, !UPT ;  /* 0x0001000004047892 */ /* 0x000fc8000f8efc3f */
[----:B------:R-:W-:-:S07]  /*1520*/  UIMAD UR6, UR42, 0xc00, UR4 ;  /* 0x00000c002a0678a4 */ /* 0x000fce000f8e0204 */
[----:B------:R-:W-:Y:S02]  /*1530*/  UMOV UR10, UR6 ;  /* 0x00000006000a7c82 */ /* 0x000fe40008000000 */
[----:B------:R-:W-:Y:S01]  /*1540*/  IGMMA.64x192x32.S8.S8 R24, gdesc[UR8], RZ, !UPT, gsb0 ;  /* 0x04e00000081879f1 */ /* 0x000fe2000c0410ff */
[----:B------:R-:W-:Y:S02]  /*1550*/  UIADD3 UR8, UR5, 0x2, URZ ;  /* 0x0000000205087890 */ /* 0x000fe4000fffe03f */
[----:B------:R-:W-:Y:S01]  /*1560*/  UIADD3 UR10, UR6, 0x2, URZ ;  /* 0x00000002060a7890 */ /* 0x000fe2000fffe03f */
[----:B------:R-:W-:Y:S01]  /*1570*/  UMOV UR9, 0x40000040 ;  /* 0x4000004000097882 */ /* 0x000fe20000000000 */
[----:B------:R-:W-:Y:S01]  /*1580*/  UMOV UR11, 0x40000040 ;  /* 0x40000040000b7882 */ /* 0x000fe20000000000 */
[----:B------:R-:W-:Y:S02]  /*1590*/  WARPGROUP.DEPBAR.LE gsb0, 0x0 ;  /* 0x00008000000079c5 */ /* 0x000fe40000010000 */
[----:B------:R-:W-:-:S06]  /*15a0*/  WARPGROUP.ARRIVE ;  /* 0x00000000000079c5 */ /* 0x000fcc0000000000 */
[----:B------:R-:W-:Y:S01]  /*15b0*/  IGMMA.64x192x32.S8.S8 R24, gdesc[UR8], R24, gsb0 ;  /* 0x04e00000081879f1 */ /* 0x000fe20008041018 */
        /* <DEDUP_REMOVED lines=41> */
[----:B------:R-:W-:Y:S03]  /*1850*/  IGMMA.64x192x32.S8.S8 R24, gdesc[UR8], R24, gsb0 ;  /* 0x04e00000081879f1 */ /* 0x000fe60008041018 */
[----:B------:R-:W-:Y:S02]  /*1860*/  WARPGROUP.DEPBAR.LE gsb0, 0x0 ;  /* 0x00008000000079c5 */ /* 0x000fe40000010000 */
[----:B------:R-:W-:Y:S05]  /*1870*/  @!P2 BRA `(.L_x_18) ;  /* 0x000000040094a947 */ /* 0x000fea0003800000 */
[----:B------:R-:W-:Y:S01]  /*1880*/  UIADD3 UR5, UR42, 0x1, URZ ;  /* 0x000000012a057890 */ /* 0x000fe2000fffe03f */
[----:B01----:R-:W-:Y:S02]  /*1890*/  IMAD.U32 R0, RZ, RZ, UR44 ;  /* 0x0000002cff007e24 */ /* 0x003fe4000f8e00ff */
[----:B------:R-:W-:Y:S01]  /*18a0*/  IMAD.U32 R3, RZ, RZ, UR42 ;  /* 0x0000002aff037e24 */ /* 0x000fe2000f8e00ff */
[----:B------:R-:W-:-:S04]  /*18b0*/  UISETP.NE.AND UP0, UPT, UR5, 0x2, UPT ;  /* 0x000000020500788c */ /* 0x000fc8000bf05270 */
[----:B------:R-:W-:Y:S02]  /*18c0*/  USEL UR6, URZ, 0x1, UP0 ;  /* 0x000000013f067887 */ /* 0x000fe40008000000 */
[----:B------:R-:W-:Y:S02]  /*18d0*/  USEL UR5, UR5, URZ, UP0 ;  /* 0x0000003f05057287 */ /* 0x000fe40008000000 */
[----:B------:R-:W-:-:S06]  /*18e0*/  ULOP3.LUT UR6, UR40, UR6, URZ, 0x3c, !UPT ;  /* 0x0000000628067292 */ /* 0x000fcc000f8e3c3f */
[----:B------:R-:W-:-:S07]  /*18f0*/  IMAD.U32 R7, RZ, RZ, UR6 ;  /* 0x00000006ff077e24 */ /* 0x000fce000f8e00ff */
.L_x_25:
[----:B0-----:R-:W-:Y:S05]  /*1900*/  @!P0 BRA `(.L_x_19) ;  /* 0x0000000000048947 */ /* 0x001fea0003800000 */
[----:B------:R-:W-:Y:S01]  /*1910*/  BPT.TRAP 0x1 ;  /* 0x000000040000795c */ /* 0x000fe20000300000 */
.L_x_19:
[----:B------:R-:W0:Y:S01]  /*1920*/  S2UR UR7, SR_CgaCtaId ;  /* 0x00000000000779c3 */ /* 0x000e220000008800 */
[----:B------:R-:W-:Y:S01]  /*1930*/  UMOV UR6, 0x400 ;  /* 0x0000040000067882 */ /* 0x000fe20000000000 */
[----:B------:R-:W-:Y:S01]  /*1940*/  IMAD.U32 R5, RZ, RZ, UR5 ;  /* 0x00000005ff057e24 */ /* 0x000fe2000f8e00ff */
[----:B------:R-:W-:Y:S01]  /*1950*/  SHF.L.U32 R4, R7, 0x1f, RZ ;  /* 0x0000001f07047819 */ /* 0x000fe200000006ff */
[----:B0-----:R-:W-:-:S06]  /*1960*/  ULEA UR6, UR7, UR6, 0x18 ;  /* 0x0000000607067291 */ /* 0x001fcc000f8ec03f */
[----:B------:R-:W-:-:S04]  /*1970*/  IMAD.U32 R6, RZ, RZ, UR6 ;  /* 0x00000006ff067e24 */ /* 0x000fc8000f8e00ff */
[----:B------:R-:W-:-:S04]  /*1980*/  IMAD R5, R5, 0x8, R6 ;  /* 0x0000000805057824 */ /* 0x000fc800078e0206 */
[----:B------:R0:W1:Y:S01]  /*1990*/  SYNCS.PHASECHK.TRANS64.TRYWAIT P1, [R5+URZ], R4 ;  /* 0x00000004050075a7 */ /* 0x000062000802017f */
[----:B------:R-:W-:Y:S05]  /*19a0*/  @!P0 BRA `(.L_x_20) ;  /* 0x0000000000048947 */ /* 0x000fea0003800000 */
[----:B------:R-:W-:Y:S01]  /*19b0*/  BPT.TRAP 0x1 ;  /* 0x000000040000795c */ /* 0x000fe20000300000 */
.L_x_20:
[----:B-1----:R-:W-:Y:S05]  /*19c0*/  @P1 BRA `(.L_x_21) ;  /* 0x0000000000081947 */ /* 0x002fea0003800000 */
[----:B------:R-:W1:Y:S02]  /*19d0*/  SYNCS.PHASECHK.TRANS64.TRYWAIT P1, [R5+URZ], R4 ;  /* 0x00000004050075a7 */ /* 0x000e64000802017f */
[----:B-1----:R-:W-:Y:S05]  /*19e0*/  @!P1 BRA `(.L_x_22) ;  /* 0x0000006c00849947 */ /* 0x002fea0003800000 */
.L_x_21:
[----:B------:R-:W-:Y:S01]  /*19f0*/  ULEA UR6, UR5, UR45, 0xb ;  /* 0x0000002d05067291 */ /* 0x000fe2000f8e583f */
[----:B------:R-:W-:Y:S01]  /*1a00*/  WARPGROUP.ARRIVE ;  /* 0x00000000000079c5 */ /* 0x000fe20000000000 */
[----:B------:R-:W-:Y:S01]  /*1a10*/  UIMAD UR7, UR5, 0xc00, UR4 ;  /* 0x00000c00050778a4 */ /* 0x000fe2000f8e0204 */
[----:B------:R-:W-:Y:S01]  /*1a20*/  UMOV UR9, 0x40000040 ;  /* 0x4000004000097882 */ /* 0x000fe20000000000 */
[----:B------:R-:W-:-:S03]  /*1a30*/  UMOV UR11, 0x40000040 ;  /* 0x40000040000b7882 */ /* 0x000fc60000000000 */
[----:B------:R-:W-:Y:S02]  /*1a40*/  UMOV UR8, UR6 ;  /* 0x0000000600087c82 */ /* 0x000fe40008000000 */
[----:B------:R-:W-:Y:S02]  /*1a50*/  UMOV UR10, UR7 ;  /* 0x00000007000a7c82 */ /* 0x000fe40008000000 */
[----:B------:R-:W-:Y:S01]  /*1a60*/  IGMMA.64x192x32.S8.S8 R24, gdesc[UR8], R24, gsb0 ;  /* 0x04e00000081879f1 */ /* 0x000fe20008041018 */
[----:B------:R-:W-:Y:S02]  /*1a70*/  UIADD3 UR8, UR6, 0x2, URZ ;  /* 0x0000000206087890 */ /* 0x000fe4000fffe03f */
[----:B------:R-:W-:Y:S01]  /*1a80*/  UIADD3 UR10, UR7, 0x2, URZ ;  /* 0x00000002070a7890 */ /* 0x000fe2000fffe03f */
[----:B------:R-:W-:Y:S01]  /*1a90*/  UMOV UR9, 0x40000040 ;  /* 0x4000004000097882 */ /* 0x000fe20000000000 */
[----:B------:R-:W-:Y:S01]  /*1aa0*/  UMOV UR11, 0x40000040 ;  /* 0x40000040000b7882 */ /* 0x000fe20000000000 */
[----:B------:R-:W-:-:S02]  /*1ab0*/  WARPGROUP.DEPBAR.LE gsb0, 0x0 ;  /* 0x00008000000079c5 */ /* 0x000fc40000010000 */
        /* <DEDUP_REMOVED lines=46> */
[----:B------:R-:W-:Y:S01]  /*1da0*/  BPT.TRAP 0x1 ;  /* 0x000000040000795c */ /* 0x000fe20000300000 */
.L_x_23:
[----:B01----:R-:W-:Y:S01]  /*1db0*/  IMAD R4, R3, 0x8, R6 ;  /* 0x0000000803047824 */ /* 0x003fe200078e0206 */
[----:B------:R-:W-:-:S03]  /*1dc0*/  ISETP.GT.U32.AND P1, PT, R18, 0x1, PT ;  /* 0x000000011200780c */ /* 0x000fc60003f24070 */
[----:B------:R-:W-:-:S05]  /*1dd0*/  VIADD R4, R4, 0x10 ;  /* 0x0000001004047836 */ /* 0x000fca0000000000 */
[----:B------:R-:W-:-:S04]  /*1de0*/  PRMT R4, RZ, 0x654, R4 ;  /* 0x00000654ff047816 */ /* 0x000fc80000000004 */
[----:B------:R0:W-:Y:S01]  /*1df0*/  SYNCS.ARRIVE.TRANS64.RED.A1T0 RZ, [R4+URZ], RZ ;  /* 0x000000ff04ff79a7 */ /* 0x0001e2000810043f */
[----:B------:R-:W-:Y:S05]  /*1e00*/  @P1 BRA `(.L_x_24) ;  /* 0x0000000000041947 */ /* 0x000fea0003800000 */
[----:B------:R-:W-:Y:S01]  /*1e10*/  BPT.TRAP 0x1 ;  /* 0x000000040000795c */ /* 0x000fe20000300000 */
.L_x_24:
[----:B------:R-:W-:Y:S01]  /*1e20*/  UIADD3 UR5, UR5, 0x1, URZ ;  /* 0x0000000105057890 */ /* 0x000fe2000fffe03f */
[C---:B------:R-:W-:Y:S01]  /*1e30*/  ISETP.GT.AND P2, PT, R0.reuse, 0x1, PT ;  /* 0x000000010000780c */ /* 0x040fe20003f44270 */
[----:B------:R-:W-:Y:S02]  /*1e40*/  VIADD R3, R3, 0x1 ;  /* 0x0000000103037836 */ /* 0x000fe40000000000 */
[----:B------:R-:W-:Y:S01]  /*1e50*/  UISETP.NE.AND UP0, UPT, UR5, 0x2, UPT ;  /* 0x000000020500788c */ /* 0x000fe2000bf05270 */
[----:B------:R-:W-:Y:S02]  /*1e60*/  VIADD R0, R0, 0xffffffff ;  /* 0xffffffff00007836 */ /* 0x000fe40000000000 */
[C---:B------:R-:W-:Y:S01]  /*1e70*/  ISETP.NE.AND P1, PT, R3.reuse, 0x2, PT ;  /* 0x000000020300780c */ /* 0x040fe20003f25270 */
[----:B------:R-:W-:Y:S02]  /*1e80*/  USEL UR6, URZ, 0x1, UP0 ;  /* 0x000000013f067887 */ /* 0x000fe40008000000 */
[----:B------:R-:W-:Y:S01]  /*1e90*/  USEL UR5, UR5, URZ, UP0 ;  /* 0x0000003f05057287 */ /* 0x000fe20008000000 */
[----:B------:R-:W-:-:S03]  /*1ea0*/  SEL R3, R3, RZ, P1 ;  /* 0x000000ff03037207 */ /* 0x000fc60000800000 */
[----:B------:R-:W-:Y:S01]  /*1eb0*/  LOP3.LUT R7, R7, UR6, RZ, 0x3c, !PT ;  /* 0x0000000607077c12 */ /* 0x000fe2000f8e3cff */
[----:B------:R-:W-:Y:S07]  /*1ec0*/  @P2 BRA `(.L_x_25) ;  /* 0xfffffff8008c2947 */ /* 0x000fee000383ffff */
.L_x_18:
[----:B01----:R-:W0:Y:S02]  /*1ed0*/  LDC R0, c[0x0][0x28c] ;  /* 0x0000a300ff007b82 */ /* 0x003e240000000800 */
[----:B0-----:R-:W-:-:S13]  /*1ee0*/  ISETP.GE.AND P1, PT, R0, 0x1, PT ;  /* 0x000000010000780c */ /* 0x001fda0003f26270 */
[----:B------:R-:W-:Y:S05]  /*1ef0*/  @!P1 BRA `(.L_x_26) ;  /* 0x0000000000309947 */ /* 0x000fea0003800000 */
[----:B------:R-:W-:Y:S05]  /*1f00*/  @!P0 BRA `(.L_x_27) ;  /* 0x0000000000048947 */ /* 0x000fea0003800000 */
[----:B------:R-:W-:Y:S01]  /*1f10*/  BPT.TRAP 0x1 ;  /* 0x000000040000795c */ /* 0x000fe20000300000 */
.L_x_27:
[----:B------:R-:W-:Y:S01]  /*1f20*/  UIADD3 UR4, UR44, UR42, URZ ;  /* 0x0000002a2c047290 */ /* 0x000fe2000fffe03f */
[----:B------:R-:W-:-:S03]  /*1f30*/  ISETP.GT.U32.AND P0, PT, R18, 0x1, PT ;  /* 0x000000011200780c */ /* 0x000fc60003f04070 */
[----:B------:R-:W-:-:S04]  /*1f40*/  USHF.L.U32 UR4, UR4, 0x3, URZ ;  /* 0x0000000304047899 */ /* 0x000fc8000800063f */
[----:B------:R-:W-:-:S06]  /*1f50*/  ULOP3.LUT UR4, UR4, 0x8, URZ, 0xc0, !UPT ;  /* 0x0000000804047892 */ /* 0x000fcc000f8ec03f */
[----:B------:R-:W-:-:S05]  /*1f60*/  IMAD.U32 R3, RZ, RZ, UR4 ;  /* 0x00000004ff037e24 */ /* 0x000fca000f8e00ff */
[----:B------:R-:W-:-:S04]  /*1f70*/  IADD3 R0, R6, 0x10, R3 ;  /* 0x0000001006007810 */ /* 0x000fc80007ffe003 */
[----:B------:R-:W-:-:S04]  /*1f80*/  PRMT R0, RZ, 0x654, R0 ;  /* 0x00000654ff007816 */ /* 0x000fc80000000000 */
[----:B------:R0:W-:Y:S01]  /*1f90*/  SYNCS.ARRIVE.TRANS64.RED.A1T0 RZ, [R0+URZ], RZ ;  /* 0x000000ff00ff79a7 */ /* 0x0001e2000810043f */
[----:B------:R-:W-:Y:S05]  /*1fa0*/  @P0 BRA `(.L_x_26) ;  /* 0x0000000000040947 */ /* 0x000fea0003800000 */
[----:B------:R-:W-:Y:S01]  /*1fb0*/  BPT.TRAP 0x1 ;  /* 0x000000040000795c */ /* 0x000fe20000300000 */
.L_x_26:
[----:B------:R-:W-:Y:S01]  /*1fc0*/  UIADD3 UR42, UR43, UR42, URZ ;  /* 0x0000002a2b2a7290 */ /* 0x000fe2000fffe03f */
[----:B------:R-:W-:Y:S01]  /*1fd0*/  IMAD R3, R120, 0xc0, RZ ;  /* 0x000000c078037824 */ /* 0x000fe200078e02ff */
[----:B------:R-:W-:Y:S01]  /*1fe0*/  ULDC UR5, c[0x0][0x288] ;  /* 0x0000a20000057ab9 */ /* 0x000fe20000000800 */
[----:B------:R-:W-:Y:S01]  /*1ff0*/  IMAD.SHL.U32 R10, R121, 0x80, RZ ;  /* 0x00000080790a7824 */ /* 0x000fe200078e00ff */
[----:B------:R-:W-:Y:S01]  /*2000*/  USHF.R.U32.HI UR4, URZ, 0x1, UR42 ;  /* 0x000000013f047899 */ /* 0x000fe2000801162a */
[----:B------:R-:W-:Y:S01]  /*2010*/  SHF.R.S32.HI R11, RZ, 0x1f, R19 ;  /* 0x0000001fff0b7819 */ /* 0x000fe20000011413 */
[----:B------:R-:W-:Y:S01]  /*2020*/  ULDC UR8, c[0x0][0x284] ;  /* 0x0000a10000087ab9 */ /* 0x000fe20000000800 */
[C---:B------:R-:W-:Y:S01]  /*2030*/  ISETP.GE.AND P0, PT, R3.reuse, UR5, PT ;  /* 0x0000000503007c0c */ /* 0x040fe2000bf06270 */
[----:B------:R-:W-:Y:S01]  /*2040*/  ULOP3.LUT UR4, UR4, 0x1, URZ, 0xc0, !UPT ;  /* 0x0000000104047892 */ /* 0x000fe2000f8ec03f */
[----:B------:R-:W-:Y:S01]  /*2050*/  LOP3.LUT R8, R3, 0x6, R126, 0xf8, !PT ;  /* 0x0000000603087812 */ /* 0x000fe200078ef87e */
[----:B------:R-:W-:Y:S01]  /*2060*/  UISETP.GT.U32.AND UP1, UPT, UR42, 0x1, UPT ;  /* 0x000000012a00788c */ /* 0x000fe2000bf24070 */
[----:B------:R-:W-:Y:S01]  /*2070*/  ISETP.GE.OR P0, PT, R10, UR8, P0 ;  /* 0x000000080a007c0c */ /* 0x000fe20008706670 */
[----:B------:R-:W-:Y:S01]  /*2080*/  UISETP.NE.U32.AND UP0, UPT, UR4, 0x1, UPT ;  /* 0x000000010400788c */ /* 0x000fe2000bf05070 */
[----:B------:R-:W-:Y:S01]  /*2090*/  SHF.R.S32.HI R9, RZ, 0x1f, R8 ;  /* 0x0000001fff097819 */ /* 0x000fe20000011408 */
[----:B------:R-:W-:-:S02]  /*20a0*/  UISETP.LT.U32.AND UP1, UPT, UR43, 0x2, UP1 ;  /* 0x000000022b00788c */ /* 0x000fc40008f21070 */
[----:B------:R-:W-:Y:S01]  /*20b0*/  UISETP.GT.U32.AND UP0, UPT, UR43, 0x1, !UP0 ;  /* 0x000000012b00788c */ /* 0x000fe2000c704070 */
[----:B------:R-:W-:Y:S01]  /*20c0*/  ULDC.64 UR6, c[0x0][0x5d0] ;  /* 0x0001740000067ab9 */ /* 0x000fe20000000a00 */
[----:B------:R-:W-:Y:S01]  /*20d0*/  USEL UR5, URZ, 0x1, !UP1 ;  /* 0x000000013f057887 */ /* 0x000fe2000c800000 */
[----:B0-----:R-:W-:Y:S01]  /*20e0*/  IMAD R0, R11, UR6, RZ ;  /* 0x000000060b007c24 */ /* 0x001fe2000f8e02ff */
[----:B------:R-:W-:Y:S01]  /*20f0*/  USEL UR4, URZ, 0x1, !UP0 ;  /* 0x000000013f047887 */ /* 0x000fe2000c000000 */
[C---:B------:R-:W-:Y:S01]  /*2100*/  IMAD.WIDE.U32 R4, R19.reuse, UR6, R8 ;  /* 0x0000000613047c25 */ /* 0x040fe2000f8e0008 */
[----:B------:R-:W-:Y:S02]  /*2110*/  ULOP3.LUT UR42, UR42, 0x1, URZ, 0xc0, !UPT ;  /* 0x000000012a2a7892 */ /* 0x000fe4000f8ec03f */
[----:B------:R-:W-:Y:S01]  /*2120*/  ULOP3.LUT UR40, UR4, UR40, UR5, 0x96, !UPT ;  /* 0x0000002804287292 */ /* 0x000fe2000f8e9605 */
[----:B------:R-:W-:Y:S02]  /*2130*/  IMAD R7, R19, UR7, R0 ;  /* 0x0000000713077c24 */ /* 0x000fe4000f8e0200 */
[----:B------:R-:W-:-:S02]  /*2140*/  IMAD.MOV.U32 R0, RZ, RZ, -0x1 ;  /* 0xffffffffff007424 */ /* 0x000fc400078e00ff */
[----:B------:R-:W-:Y:S01]  /*2150*/  IMAD.IADD R5, R5, 0x1, R7 ;  /* 0x0000000105057824 */ /* 0x000fe200078e0207 */
[----:B------:R-:W-:Y:S06]  /*2160*/  @P0 BRA `(.L_x_28) ;  /* 0x0000004800ac0947 */ /* 0x000fec0003800000 */
[----:B------:R-:W0:Y:S01]  /*2170*/  LDC.64 R12, c[0x0][0x5c8] ;  /* 0x00017200ff0c7b82 */ /* 0x000e220000000a00 */
[----:B------:R-:W-:Y:S01]  /*2180*/  IMAD.WIDE R14, R121, 0x80, R22 ;  /* 0x00000080790e7825 */ /* 0x000fe200078e0216 */
[----:B------:R-:W-:Y:S01]  /*2190*/  ULDC.64 UR4, c[0x0][0x5c0] ;  /* 0x0001700000047ab9 */ /* 0x000fe20000000a00 */
[----:B------:R-:W-:Y:S02]  /*21a0*/  BSSY B0, `(.L_x_28) ;  /* 0x00004a7000007945 */ /* 0x000fe40003800000 */
[----:B------:R-:W-:Y:S02]  /*21b0*/  IMAD.IADD R131, R129, 0x1, -R10 ;  /* 0x0000000181837824 */ /* 0x000fe400078e0a0a */
[----:B------:R-:W-:Y:S02]  /*21c0*/  IMAD.IADD R3, R124, 0x1, -R3 ;  /* 0x000000017c037824 */ /* 0x000fe400078e0a03 */
[-C--:B0-----:R-:W-:Y:S02]  /*21d0*/  IMAD R6, R15, R12.reuse, RZ ;  /* 0x0000000c0f067224 */ /* 0x081fe400078e02ff */
[----:B------:R-:W-:-:S04]  /*21e0*/  IMAD.WIDE.U32 R4, R14, R12, R4 ;  /* 0x0000000c0e047225 */ /* 0x000fc800078e0004 */
[----:B------:R-:W-:Y:S01]  /*21f0*/  IMAD R7, R14, R13, R6 ;  /* 0x0000000d0e077224 */ /* 0x000fe200078e0206 */
[----:B------:R-:W-:-:S03]  /*2200*/  IADD3 R4, P0, R4, UR4, RZ ;  /* 0x0000000404047c10 */ /* 0x000fc6000ff1e0ff */
[----:B------:R-:W-:Y:S01]  /*2210*/  IMAD.IADD R7, R5, 0x1, R7 ;  /* 0x0000000105077824 */ /* 0x000fe200078e0207 */
[----:B------:R-:W-:-:S04]  /*2220*/  LEA R6, P1, R12, R4, 0x3 ;  /* 0x000000040c067211 */ /* 0x000fc800078218ff */
[----:B------:R-:W-:Y:S02]  /*2230*/  IADD3.X R5, R7, UR5, RZ, P0, !PT ;  /* 0x0000000507057c10 */ /* 0x000fe400087fe4ff */
[----:B-----5:R-:W-:Y:S02]  /*2240*/  ISETP.NE.AND P0, PT, R123, RZ, PT ;  /* 0x000000ff7b00720c */ /* 0x020fe40003f05270 */
[----:B------:R-:W-:-:S11]  /*2250*/  LEA.HI.X R7, R12, R5, R13, 0x3, P1 ;  /* 0x000000050c077211 */ /* 0x000fd600008f1c0d */
[----:B------:R-:W-:Y:S05]  /*2260*/  @!P0 BRA `(.L_x_29) ;  /* 0x0000003400e08947 */ /* 0x000fea0003800000 */
[----:B------:R-:W0:Y:S01]  /*2270*/  LDC.64 R132, c[0x0][0x5b0] ;  /* 0x00016c00ff847b82 */ /* 0x000e220000000a00 */
[----:B------:R-:W-:Y:S01]  /*2280*/  ULDC.64 UR4, c[0x0][0x5b8] ;  /* 0x00016e0000047ab9 */ /* 0x000fe20000000a00 */
[----:B------:R-:W-:Y:S01]  /*2290*/  ISETP.GE.AND P1, PT, R131, 0x1, PT ;  /* 0x000000018300780c */ /* 0x000fe20003f26270 */
[----:B------:R-:W-:Y:S01]  /*22a0*/  IMAD R10, R11, UR4, RZ ;  /* 0x000000040b0a7c24 */ /* 0x000fe2000f8e02ff */
[----:B------:R-:W-:Y:S01]  /*22b0*/  BSSY B1, `(.L_x_30) ;  /* 0x000000e000017945 */ /* 0x000fe20003800000 */
[----:B------:R-:W-:Y:S01]  /*22c0*/  IMAD.WIDE.U32 R20, R19, UR4, R8 ;  /* 0x0000000413147c25 */ /* 0x000fe2000f8e0008 */
[----:B------:R-:W-:Y:S02]  /*22d0*/  ISETP.LT.OR P5, PT, R3, 0x1, !P1 ;  /* 0x000000010300780c */ /* 0x000fe40004fa1670 */
[----:B------:R-:W1:Y:S01]  /*22e0*/  LDC.64 R134, c[0x0][0x5a8] ;  /* 0x00016a00ff867b82 */ /* 0x000e620000000a00 */
[----:B------:R-:W-:Y:S02]  /*22f0*/  IMAD R13, R19, UR5, R10 ;  /* 0x00000005130d7c24 */ /* 0x000fe4000f8e020a */
[----:B------:R-:W-:-:S02]  /*2300*/  IMAD.MOV.U32 R12, RZ, RZ, R20 ;  /* 0x000000ffff0c7224 */ /* 0x000fc400078e0014 */
[----:B------:R-:W-:Y:S02]  /*2310*/  IMAD.IADD R13, R21, 0x1, R13 ;  /* 0x00000001150d7824 */ /* 0x000fe400078e020d */
[-C--:B0-----:R-:W-:Y:S02]  /*2320*/  IMAD R10, R15, R132.reuse, RZ ;  /* 0x000000840f0a7224 */ /* 0x081fe400078e02ff */
[----:B------:R-:W-:-:S04]  /*2330*/  IMAD.WIDE.U32 R8, R14, R132, R12 ;  /* 0x000000840e087225 */ /* 0x000fc800078e000c */
[----:B------:R-:W-:Y:S01]  /*2340*/  IMAD R121, R14, R133, R10 ;  /* 0x000000850e797224 */ /* 0x000fe200078e020a */
[----:B-1----:R-:W-:-:S04]  /*2350*/  IADD3 R8, P0, R8, R134, RZ ;  /* 0x0000008608087210 */ /* 0x002fc80007f1e0ff */
[----:B------:R-:W-:Y:S01]  /*2360*/  IADD3.X R9, R135, R9, R121, P0, !PT ;  /* 0x0000000987097210 */ /* 0x000fe200007fe479 */
[----:B------:R-:W-:Y:S08]  /*2370*/  @P5 BRA `(.L_x_31) ;  /* 0x0000000000045947 */ /* 0x000ff00003800000 */
[----:B------:R0:W5:Y:S02]  /*2380*/  LDG.E.U8 R130, desc[UR36][R8.64] ;  /* 0x0000002408827981 */ /* 0x000164000c1e1100 */
.L_x_31:
[----:B------:R-:W-:Y:S05]  /*2390*/  BSYNC B1 ;  /* 0x0000000000017941 */ /* 0x000fea0003800000 */
.L_x_30:
[----:B-----5:R-:W-:Y:S01]  /*23a0*/  LOP3.LUT R15, R130, 0xffff, RZ, 0xc0, !PT ;  /* 0x0000ffff820f7812 */ /* 0x020fe200078ec0ff */
[C---:B------:R-:W-:Y:S01]  /*23b0*/  IMAD.SHL.U32 R10, R132.reuse, 0x8, RZ ;  /* 0x00000008840a7824 */ /* 0x040fe200078e00ff */
[----:B------:R-:W-:Y:S01]  /*23c0*/  ISETP.LT.OR P2, PT, R3, 0x2, !P1 ;  /* 0x000000020300780c */ /* 0x000fe20004f41670 */
[----:B------:R-:W-:Y:S01]  /*23d0*/  BSSY B1, `(.L_x_32) ;  /* 0x000000e000017945 */ /* 0x000fe20003800000 */
[----:B------:R-:W-:Y:S02]  /*23e0*/  PRMT R120, R15, 0x8880, RZ ;  /* 0x000088800f787816 */ /* 0x000fe400000000ff */
[----:B------:R-:W-:Y:S02]  /*23f0*/  SHF.L.U64.HI R11, R132, 0x3, R133 ;  /* 0x00000003840b7819 */ /* 0x000fe40000010285 */
[----:B------:R-:W-:Y:S01]  /*2400*/  ISETP.GE.AND P0, PT, R131, 0x9, PT ;  /* 0x000000098300780c */ /* 0x000fe20003f06270 */
[----:B------:R-:W-:Y:S02]  /*2410*/  IMAD R15, R120, R123, RZ ;  /* 0x0000007b780f7224 */ /* 0x000fe400078e02ff */
[----:B------:R-:W-:-:S04]  /*2420*/  IMAD.WIDE.U32 R10, R14, R132, R10 ;  /* 0x000000840e0a7225 */ /* 0x000fc800078e000a */
[----:B------:R-:W-:Y:S01]  /*2430*/  @!P5 IMAD R19, R24, R122, R15 ;  /* 0x0000007a1813d224 */ /* 0x000fe200078e020f */
[----:B------:R-:W-:Y:S01]  /*2440*/  IADD3 R10, P3, P4, R20, R134, R10 ;  /* 0x00000086140a7210 */ /* 0x000fe20007c7e00a */
[----:B------:R-:W-:-:S03]  /*2450*/  IMAD.IADD R20, R121, 0x1, R11 ;  /* 0x0000000179147824 */ /* 0x000fc600078e020b */
[----:B------:R1:W-:Y:S01]  /*2460*/  @!P5 STG.E.U8 desc[UR36][R4.64], R19 ;  /* 0x000000130400d986 */ /* 0x0003e2000c101124 */
[----:B------:R-:W-:Y:S08]  /*2470*/  @P2 BRA `(.L_x_33) ;  /* 0x00000000000c2947 */ /* 0x000ff00003800000 */
[----:B------:R-:W2:Y:S02]  /*2480*/  LDG.E.U8 R130, desc[UR36][R8.64+0x1] ;  /* 0x0000012408827981 */ /* 0x000ea4000c1e1100 */
[----:B--2---:R-:W-:-:S05]  /*2490*/  PRMT R14, R130, 0x8880, RZ ;  /* 0x00008880820e7816 */ /* 0x004fca00000000ff */
[----:B------:R-:W-:-:S07]  /*24a0*/  IMAD R15, R14, R123, RZ ;  /* 0x0000007b0e0f7224 */ /* 0x000fce00078e02ff */
.L_x_33:
[----:B------:R-:W-:Y:S05]  /*24b0*/  BSYNC B1 ;  /* 0x0000000000017941 */ /* 0x000fea0003800000 */
.L_x_32:
[----:B------:R-:W-:Y:S01]  /*24c0*/  ISETP.LT.OR P5, PT, R3, 0x1, !P0 ;  /* 0x000000010300780c */ /* 0x000fe200047a1670 */
[----:B------:R-:W-:Y:S01]  /*24d0*/  @!P2 IMAD R25, R25, R122, R15 ;  /* 0x0000007a1919a224 */ /* 0x000fe200078e020f */
[----:B------:R-:W-:Y:S01]  /*24e0*/  BSSY B1, `(.L_x_34) ;  /* 0x000000a000017945 */ /* 0x000fe20003800000 */
[----:B------:R-:W-:Y:S02]  /*24f0*/  IADD3.X R11, R13, R135, R20, P3, P4 ;  /* 0x000000870d0b7210 */ /* 0x000fe40001fe8414 */
[C---:B------:R-:W-:Y:S01]  /*2500*/  ISETP.LT.OR P3, PT, R3.reuse, 0x2, !P0 ;  /* 0x000000020300780c */ /* 0x040fe20004761670 */
[----:B------:R2:W-:Y:S01]  /*2510*/  @!P2 STG.E.U8 desc[UR36][R4.64+0x1], R25 ;  /* 0x000001190400a986 */ /* 0x0005e2000c101124 */
[C---:B------:R-:W-:Y:S02]  /*2520*/  ISETP.LT.OR P4, PT, R3.reuse, 0x9, !P1 ;  /* 0x000000090300780c */ /* 0x040fe40004f81670 */
[----:B------:R-:W-:-:S04]  /*2530*/  ISETP.LT.OR P2, PT, R3, 0xa, !P1 ;  /* 0x0000000a0300780c */ /* 0x000fc80004f41670 */
[----:B------:R-:W-:Y:S09]  /*2540*/  @P5 BRA `(.L_x_35) ;  /* 0x00000000000c5947 */ /* 0x000ff20003800000 */
[----:B------:R-:W3:Y:S02]  /*2550*/  LDG.E.U8 R130, desc[UR36][R10.64] ;  /* 0x000000240a827981 */ /* 0x000ee4000c1e1100 */
[----:B---3--:R-:W-:-:S05]  /*2560*/  PRMT R12, R130, 0x8880, RZ ;  /* 0x00008880820c7816 */ /* 0x008fca00000000ff */
[----:B------:R-:W-:-:S07]  /*2570*/  IMAD R15, R12, R123, RZ ;  /* 0x0000007b0c0f7224 */ /* 0x000fce00078e02ff */
.L_x_35:
[----:B------:R-:W-:Y:S05]  /*2580*/  BSYNC B1 ;  /* 0x0000000000017941 */ /* 0x000fea0003800000 */
.L_x_34:
[----:B------:R-:W-:Y:S01]  /*2590*/  @!P5 IMAD R13, R26, R122, R15 ;  /* 0x0000007a1a0dd224 */ /* 0x000fe200078e020f */
[----:B------:R-:W-:Y:S04]  /*25a0*/  BSSY B1, `(.L_x_36) ;  /* 0x0000006000017945 */ /* 0x000fe80003800000 */
[----:B------:R3:W-:Y:S01]  /*25b0*/  @!P5 STG.E.U8 desc[UR36][R6.64], R13 ;  /* 0x0000000d0600d986 */ /* 0x0007e2000c101124 */
[----:B------:R-:W-:Y:S05]  /*25c0*/  @P3 BRA `(.L_x_37) ;  /* 0x00000000000c3947 */ /* 0x000fea0003800000 */
[----:B------:R-:W4:Y:S02]  /*25d0*/  LDG.E.U8 R130, desc[UR36][R10.64+0x1] ;  /* 0x000001240a827981 */ /* 0x000f24000c1e1100 */
[----:B----4-:R-:W-:-:S05]  /*25e0*/  PRMT R12, R130, 0x8880, RZ ;  /* 0x00008880820c7816 */ /* 0x010fca00000000ff */
[----:B------:R-:W-:-:S07]  /*25f0*/  IMAD R15, R12, R123, RZ ;  /* 0x0000007b0c0f7224 */ /* 0x000fce00078e02ff */
.L_x_37:
[----:B------:R-:W-:Y:S05]  /*2600*/  BSYNC B1 ;  /* 0x0000000000017941 */ /* 0x000fea0003800000 */
.L_x_36:
[----:B------:R-:W-:Y:S01]  /*2610*/  @!P3 IMAD R27, R27, R122, R15 ;  /* 0x0000007a1b1bb224 */ /* 0x000fe200078e020f */
[----:B------:R-:W-:Y:S04]  /*2620*/  BSSY B1, `(.L_x_38) ;  /* 0x0000006000017945 */ /* 0x000fe80003800000 */
[----:B------:R4:W-:Y:S01]  /*2630*/  @!P3 STG.E.U8 desc[UR36][R6.64+0x1], R27 ;  /* 0x0000011b0600b986 */ /* 0x0009e2000c101124 */
[----:B------:R-:W-:Y:S05]  /*2640*/  @P4 BRA `(.L_x_39) ;  /* 0x00000000000c4947 */ /* 0x000fea0003800000 */
[----:B------:R-:W5:Y:S02]  /*2650*/  LDG.E.U8 R130, desc[UR36][R8.64+0x8] ;  /* 0x0000082408827981 */ /* 0x000f64000c1e1100 */
[----:B-----5:R-:W-:-:S05]  /*2660*/  PRMT R12, R130, 0x8880, RZ ;  /* 0x00008880820c7816 */ /* 0x020fca00000000ff */
[----:B------:R-:W-:-:S07]  /*2670*/  IMAD R15, R12, R123, RZ ;  /* 0x0000007b0c0f7224 */ /* 0x000fce00078e02ff */
.L_x_39:
[----:B------:R-:W-:Y:S05]  /*2680*/  BSYNC B1 ;  /* 0x0000000000017941 */ /* 0x000fea0003800000 */
.L_x_38:
[----:B---3--:R-:W-:Y:S01]  /*2690*/  @!P4 IMAD R13, R28, R122, R15 ;  /* 0x0000007a1c0dc224 */ /* 0x008fe200078e020f */
[----:B------:R-:W-:Y:S04]  /*26a0*/  BSSY B1, `(.L_x_40) ;  /* 0x0000006000017945 */ /* 0x000fe80003800000 */
[----:B------:R3:W-:Y:S01]  /*26b0*/  @!P4 STG.E.U8 desc[UR36][R4.64+0x8], R13 ;  /* 0x0000080d0400c986 */ /* 0x0007e2000c101124 */
[----:B------:R-:W-:Y:S05]  /*26c0*/  @P2 BRA `(.L_x_41) ;  /* 0x00000000000c2947 */ /* 0x000fea0003800000 */
[----:B------:R-:W5:Y:S02]  /*26d0*/  LDG.E.U8 R130, desc[UR36][R8.64+0x9] ;  /* 0x0000092408827981 */ /* 0x000f64000c1e1100 */
[----:B-----5:R-:W-:-:S05]  /*26e0*/  PRMT R12, R130, 0x8880, RZ ;  /* 0x00008880820c7816 */ /* 0x020fca00000000ff */
[----:B------:R-:W-:-:S07]  /*26f0*/  IMAD R15, R12, R123, RZ ;  /* 0x0000007b0c0f7224 */ /* 0x000fce00078e02ff */
.L_x_41:
[----:B------:R-:W-:Y:S05]  /*2700*/  BSYNC B1 ;  /* 0x0000000000017941 */ /* 0x000fea0003800000 */
.L_x_40:
[----:B------:R-:W-:Y:S01]  /*2710*/  ISETP.LT.OR P4, PT, R3, 0x9, !P0 ;  /* 0x000000090300780c */ /* 0x000fe20004781670 */
[----:B------:R-:W-:Y:S01]  /*2720*/  @!P2 IMAD R29, R29, R122, R15 ;  /* 0x0000007a1d1da224 */ /* 0x000fe200078e020f */
[----:B------:R-:W-:Y:S01]  /*2730*/  BSSY B1, `(.L_x_42) ;  /* 0x0000009000017945 */ /* 0x000fe20003800000 */
[C---:B------:R-:W-:Y:S02]  /*2740*/  ISETP.LT.OR P3, PT, R3.reuse, 0xa, !P0 ;  /* 0x0000000a0300780c */ /* 0x040fe40004761670 */
[C---:B------:R-:W-:Y:S01]  /*2750*/  ISETP.LT.OR P5, PT, R3.reuse, 0x11, !P1 ;  /* 0x000000110300780c */ /* 0x040fe20004fa1670 */
[----:B------:R0:W-:Y:S01]  /*2760*/  @!P2 STG.E.U8 desc[UR36][R4.64+0x9], R29 ;  /* 0x0000091d0400a986 */ /* 0x0001e2000c101124 */
[----:B------:R-:W-:-:S06]  /*2770*/  ISETP.LT.OR P2, PT, R3, 0x12, !P1 ;  /* 0x000000120300780c */ /* 0x000fcc0004f41670 */
[----:B------:R-:W-:Y:S07]  /*2780*/  @P4 BRA `(.L_x_43) ;  /* 0x00000000000c4947 */ /* 0x000fee0003800000 */
[----:B------:R-:W5:Y:S02]  /*2790*/  LDG.E.U8 R130, desc[UR36][R10.64+0x8] ;  /* 0x000008240a827981 */ /* 0x000f64000c1e1100 */
[----:B-----5:R-:W-:-:S05]  /*27a0*/  PRMT R12, R130, 0x8880, RZ ;  /* 0x00008880820c7816 */ /* 0x020fca00000000ff */
[----:B------:R-:W-:-:S07]  /*27b0*/  IMAD R15, R12, R123, RZ ;  /* 0x0000007b0c0f7224 */ /* 0x000fce00078e02ff */
.L_x_43:
[----:B------:R-:W-:Y:S05]  /*27c0*/  BSYNC B1 ;  /* 0x0000000000017941 */ /* 0x000fea0003800000 */
.L_x_42:
[----:B---3--:R-:W-:Y:S01]  /*27d0*/  @!P4 IMAD R13, R30, R122, R15 ;  /* 0x0000007a1e0dc224 */ /* 0x008fe200078e020f */
[----:B------:R-:W-:Y:S04]  /*27e0*/  BSSY B1, `(.L_x_44) ;  /* 0x0000006000017945 */ /* 0x000fe80003800000 */
[----:B------:R3:W-:Y:S01]  /*27f0*/  @!P4 STG.E.U8 desc[UR36][R6.64+0x8], R13 ;  /* 0x0000080d0600c986 */ /* 0x0007e2000c101124 */
[----:B------:R-:W-:Y:S05]  /*2800*/  @P3 BRA `(.L_x_45) ;  /* 0x00000000000c3947 */ /* 0x000fea0003800000 */
[----:B------:R-:W5:Y:S02]  /*2810*/  LDG.E.U8 R130, desc[UR36][R10.64+0x9] ;  /* 0x000009240a827981 */ /* 0x000f64000c1e1100 */
[----:B-----5:R-:W-:-:S05]  /*2820*/  PRMT R12, R130, 0x8880, RZ ;  /* 0x00008880820c7816 */ /* 0x020fca00000000ff */
[----:B------:R-:W-:-:S07]  /*2830*/  IMAD R15, R12, R123, RZ ;  /* 0x0000007b0c0f7224 */ /* 0x000fce00078e02ff */
.L_x_45:
[----:B------:R-:W-:Y:S05]  /*2840*/  BSYNC B1 ;  /* 0x0000000000017941 */ /* 0x000fea0003800000 */
.L_x_44:
[----:B------:R-:W-:Y:S01]  /*2850*/  @!P3 IMAD R31, R31, R122, R15 ;  /* 0x0000007a1f1fb224 */ /* 0x000fe200078e020f */
[----:B------:R-:W-:Y:S04]  /*2860*/  BSSY B1, `(.L_x_46) ;  /* 0x0000006000017945 */ /* 0x000fe80003800000 */
[----:B------:R0:W-:Y:S01]  /*2870*/  @!P3 STG.E.U8 desc[UR36][R6.64+0x9], R31 ;  /* 0x0000091f0600b986 */ /* 0x0001e2000c101124 */
[----:B------:R-:W-:Y:S05]  /*2880*/  @P5 BRA `(.L_x_47) ;  /* 0x00000000000c5947 */ /* 0x000fea0003800000 */
[----:B------:R-:W5:Y:S02]  /*2890*/  LDG.E.U8 R130, desc[UR36][R8.64+0x10] ;  /* 0x0000102408827981 */ /* 0x000f64000c1e1100 */
[----:B-----5:R-:W-:-:S05]  /*28a0*/  PRMT R12, R130, 0x8880, RZ ;  /* 0x00008880820c7816 */ /* 0x020fca00000000ff */
[----:B------:R-:W-:-:S07]  /*28b0*/  IMAD R15, R12, R123, RZ ;  /* 0x0000007b0c0f7224 */ /* 0x000fce00078e02ff */
.L_x_47:
[----:B------:R-:W-:Y:S05]  /*28c0*/  BSYNC B1 ;  /* 0x0000000000017941 */ /* 0x000fea0003800000 */
.L_x_46:
[----:B---3--:R-:W-:Y:S01]  /*28d0*/  @!P5 IMAD R13, R32, R122, R15 ;  /* 0x0000007a200dd224 */ /* 0x008fe200078e020f */
[----:B------:R-:W-:Y:S04]  /*28e0*/  BSSY B1, `(.L_x_48) ;  /* 0x0000006000017945 */ /* 0x000fe80003800000 */
[----:B------:R3:W-:Y:S01]  /*28f0*/  @!P5 STG.E.U8 desc[UR36][R4.64+0x10], R13 ;  /* 0x0000100d0400d986 */ /* 0x0007e2000c101124 */
[----:B------:R-:W-:Y:S05]  /*2900*/  @P2 BRA `(.L_x_49) ;  /* 0x00000000000c2947 */ /* 0x000fea0003800000 */
[----:B------:R-:W5:Y:S02]  /*2910*/  LDG.E.U8 R130, desc[UR36][R8.64+0x11] ;  /* 0x0000112408827981 */ /* 0x000f64000c1e1100 */
[----:B-----5:R-:W-:-:S05]  /*2920*/  PRMT R12, R130, 0x8880, RZ ;  /* 0x00008880820c7816 */ /* 0x020fca00000000ff */
[----:B------:R-:W-:-:S07]  /*2930*/  IMAD R15, R12, R123, RZ ;  /* 0x0000007b0c0f7224 */ /* 0x000fce00078e02ff */
.L_x_49:
[----:B------:R-:W-:Y:S05]  /*2940*/  BSYNC B1 ;  /* 0x0000000000017941 */ /* 0x000fea0003800000 */
.L_x_48:
        /* <DEDUP_REMOVED lines=11> */
.L_x_51:
[----:B------:R-:W-:Y:S05]  /*2a00*/  BSYNC B1 ;  /* 0x0000000000017941 */ /* 0x000fea0003800000 */
.L_x_50:
[----:B---3--:R-:W-:Y:S01]  /*2a10*/  @!P4 IMAD R13, R34, R122, R15 ;  /* 0x0000007a220dc224 */ /* 0x008fe200078e020f */
[----:B------:R-:W-:Y:S04]  /*2a20*/  BSSY B1, `(.L_x_52) ;  /* 0x0000006000017945 */ /* 0x000fe80003800000 */
[----:B------:R3:W-:Y:S01]  /*2a30*/  @!P4 STG.E.U8 desc[UR36][R6.64+0x10], R13 ;  /* 0x0000100d0600c986 */ /* 0x0007e2000c101124 */
[----:B------:R-:W-:Y:S05]  /*2a40*/  @P3 BRA `(.L_x_53) ;  /* 0x00000000000c3947 */ /* 0x000fea0003800000 */
[----:B------:R-:W5:Y:S02]  /*2a50*/  LDG.E.U8 R130, desc[UR36][R10.64+0x11] ;  /* 0x000011240a827981 */ /* 0x000f64000c1e1100 */
[----:B-----5:R-:W-:-:S05]  /*2a60*/  PRMT R12, R130, 0x8880, RZ ;  /* 0x00008880820c7816 */ /* 0x020fca00000000ff */
[----:B------:R-:W-:-:S07]  /*2a70*/  IMAD R15, R12, R123, RZ ;  /* 0x0000007b0c0f7224 */ /* 0x000fce00078e02ff */
.L_x_53:
[----:B------:R-:W-:Y:S05]  /*2a80*/  BSYNC B1 ;  /* 0x0000000000017941 */ /* 0x000fea0003800000 */
.L_x_52:
[----:B------:R-:W-:Y:S01]  /*2a90*/  @!P3 IMAD R35, R35, R122, R15 ;  /* 0x0000007a2323b224 */ /* 0x000fe200078e020f */
[----:B------:R-:W-:Y:S04]  /*2aa0*/  BSSY B1, `(.L_x_54) ;  /* 0x0000006000017945 */ /* 0x000fe80003800000 */
[----:B------:R0:W-:Y:S01]  /*2ab0*/  @!P3 STG.E.U8 desc[UR36][R6.64+0x11], R35 ;  /* 0x000011230600b986 */ /* 0x0001e2000c101124 */
[----:B------:R-:W-:Y:S05]  /*2ac0*/  @P5 BRA `(.L_x_55) ;  /* 0x00000000000c5947 */ /* 0x000fea0003800000 */
[----:B------:R-:W5:Y:S02]  /*2ad0*/  LDG.E.U8 R130, desc[UR36][R8.64+0x18] ;  /* 0x0000182408827981 */ /* 0x000f64000c1e1100 */
[----:B-----5:R-:W-:-:S05]  /*2ae0*/  PRMT R12, R130, 0x8880, RZ ;  /* 0x00008880820c7816 */ /* 0x020fca00000000ff */
[----:B------:R-:W-:-:S07]  /*2af0*/  IMAD R15, R12, R123, RZ ;  /* 0x0000007b0c0f7224 */ /* 0x000fce00078e02ff */
.L_x_55:
[----:B------:R-:W-:Y:S05]  /*2b00*/  BSYNC B1 ;  /* 0x0000000000017941 */ /* 0x000fea0003800000 */
.L_x_54:
[----:B---3--:R-:W-:Y:S01]  /*2b10*/  @!P5 IMAD R13, R36, R122, R15 ;  /* 0x0000007a240dd224 */ /* 0x008fe200078e020f */
[----:B------:R-:W-:Y:S04]  /*2b20*/  BSSY B1, `(.L_x_56) ;  /* 0x0000006000017945 */ /* 0x000fe80003800000 */
[----:B------:R3:W-:Y:S01]  /*2b30*/  @!P5 STG.E.U8 desc[UR36][R4.64+0x18], R13 ;  /* 0x0000180d0400d986 */ /* 0x0007e2000c101124 */
[----:B------:R-:W-:Y:S05]  /*2b40*/  @P2 BRA `(.L_x_57) ;  /* 0x00000000000c2947 */ /* 0x000fea0003800000 */
[----:B------:R-:W5:Y:S02]  /*2b50*/  LDG.E.U8 R130, desc[UR36][R8.64+0x19] ;  /* 0x0000192408827981 */ /* 0x000f64000c1e1100 */
[----:B-----5:R-:W-:-:S05]  /*2b60*/  PRMT R12, R130, 0x8880, RZ ;  /* 0x00008880820c7816 */ /* 0x020fca00000000ff */
[----:B------:R-:W-:-:S07]  /*2b70*/  IMAD R15, R12, R123, RZ ;  /* 0x0000007b0c0f7224 */ /* 0x000fce00078e02ff */
.L_x_57:
[----:B------:R-:W-:Y:S05]  /*2b80*/  BSYNC B1 ;  /* 0x0000000000017941 */ /* 0x000fea0003800000 */
.L_x_56:
        /* <DEDUP_REMOVED lines=11> */
.L_x_59:
[----:B------:R-:W-:Y:S05]  /*2c40*/  BSYNC B1 ;  /* 0x0000000000017941 */ /* 0x000fea0003800000 */
.L_x_58:
[----:B---3--:R-:W-:Y:S01]  /*2c50*/  @!P4 IMAD R13, R38, R122, R15 ;  /* 0x0000007a260dc224 */ /* 0x008fe200078e020f */
[----:B------:R-:W-:Y:S04]  /*2c60*/  BSSY B1, `(.L_x_60) ;  /* 0x0000006000017945 */ /* 0x000fe80003800000 */
[----:B------:R3:W-:Y:S01]  /*2c70*/  @!P4 STG.E.U8 desc[UR36][R6.64+0x18], R13 ;  /* 0x0000180d0600c986 */ /* 0x0007e2000c101124 */
[----:B------:R-:W-:Y:S05]  /*2c80*/  @P3 BRA `(.L_x_61) ;  /* 0x00000000000c3947 */ /* 0x000fea0003800000 */
[----:B------:R-:W5:Y:S02]  /*2c90*/  LDG.E.U8 R130, desc[UR36][R10.64+0x19] ;  /* 0x000019240a827981 */ /* 0x000f64000c1e1100 */
[----:B-----5:R-:W-:-:S05]  /*2ca0*/  PRMT R12, R130, 0x8880, RZ ;  /* 0x00008880820c7816 */ /* 0x020fca00000000ff */
[----:B------:R-:W-:-:S07]  /*2cb0*/  IMAD R15, R12, R123, RZ ;  /* 0x0000007b0c0f7224 */ /* 0x000fce00078e02ff */
.L_x_61:
[----:B------:R-:W-:Y:S05]  /*2cc0*/  BSYNC B1 ;  /* 0x0000000000017941 */ /* 0x000fea0003800000 */
.L_x_60:
[----:B------:R-:W-:Y:S01]  /*2cd0*/  @!P3 IMAD R39, R39, R122, R15 ;  /* 0x0000007a2727b224 */ /* 0x000fe200078e020f */
[----:B------:R-:W-:Y:S04]  /*2ce0*/  BSSY B1, `(.L_x_62) ;  /* 0x0000006000017945 */ /* 0x000fe80003800000 */
[----:B------:R0:W-:Y:S01]  /*2cf0*/  @!P3 STG.E.U8 desc[UR36][R6.64+0x19], R39 ;  /* 0x000019270600b986 */ /* 0x0001e2000c101124 */
[----:B------:R-:W-:Y:S05]  /*2d00*/  @P5 BRA `(.L_x_63) ;  /* 0x00000000000c5947 */ /* 0x000fea0003800000 */
[----:B------:R-:W5:Y:S02]  /*2d10*/  LDG.E.U8 R130, desc[UR36][R8.64+0x20] ;  /* 0x0000202408827981 */ /* 0x000f64000c1e1100 */
[----:B-----5:R-:W-:-:S05]  /*2d20*/  PRMT R12, R130, 0x8880, RZ ;  /* 0x00008880820c7816 */ /* 0x020fca00000000ff */
[----:B------:R-:W-:-:S07]  /*2d30*/  IMAD R15, R12, R123, RZ ;  /* 0x0000007b0c0f7224 */ /* 0x000fce00078e02ff */
.L_x_63:
[----:B------:R-:W-:Y:S05]  /*2d40*/  BSYNC B1 ;  /* 0x0000000000017941 */ /* 0x000fea0003800000 */
.L_x_62:
[----:B---3--:R-:W-:Y:S01]  /*2d50*/  @!P5 IMAD R13, R40, R122, R15 ;  /* 0x0000007a280dd224 */ /* 0x008fe200078e020f */
[----:B------:R-:W-:Y:S04]  /*2d60*/  BSSY B1, `(.L_x_64) ;  /* 0x0000006000017945 */ /* 0x000fe80003800000 */
[----:B------:R3:W-:Y:S01]  /*2d70*/  @!P5 STG.E.U8 desc[UR36][R4.64+0x20], R13 ;  /* 0x0000200d0400d986 */ /* 0x0007e2000c101124 */
[----:B------:R-:W-:Y:S05]  /*2d80*/  @P2 BRA `(.L_x_65) ;  /* 0x00000000000c2947 */ /* 0x000fea0003800000 */
[----:B------:R-:W5:Y:S02]  /*2d90*/  LDG.E.U8 R130, desc[UR36][R8.64+0x21] ;  /* 0x0000212408827981 */ /* 0x000f64000c1e1100 */
[----:B-----5:R-:W-:-:S05]  /*2da0*/  PRMT R12, R130, 0x8880, RZ ;  /* 0x00008880820c7816 */ /* 0x020fca00000000ff */
[----:B------:R-:W-:-:S07]  /*2db0*/  IMAD R15, R12, R123, RZ ;  /* 0x0000007b0c0f7224 */ /* 0x000fce00078e02ff */
.L_x_65:
[----:B------:R-:W-:Y:S05]  /*2dc0*/  BSYNC B1 ;  /* 0x0000000000017941 */ /* 0x000fea0003800000 */
.L_x_64:
        /* <DEDUP_REMOVED lines=11> */
.L_x_67:
[----:B------:R-:W-:Y:S05]  /*2e80*/  BSYNC B1 ;  /* 0x0000000000017941 */ /* 0x000fea0003800000 */
.L_x_66:
[----:B---3--:R-:W-:Y:S01]  /*2e90*/  @!P4 IMAD R13, R42, R122, R15 ;  /* 0x0000007a2a0dc224 */ /* 0x008fe200078e020f */
[----:B------:R-:W-:Y:S04]  /*2ea0*/  BSSY B1, `(.L_x_68) ;  /* 0x0000006000017945 */ /* 0x000fe80003800000 */
[----:B------:R3:W-:Y:S01]  /*2eb0*/  @!P4 STG.E.U8 desc[UR36][R6.64+0x20], R13 ;  /* 0x0000200d0600c986 */ /* 0x0007e2000c101124 */
[----:B------:R-:W-:Y:S05]  /*2ec0*/  @P3 BRA `(.L_x_69) ;  /* 0x00000000000c3947 */ /* 0x000fea0003800000 */
[----:B------:R-:W5:Y:S02]  /*2ed0*/  LDG.E.U8 R130, desc[UR36][R10.64+0x21] ;  /* 0x000021240a827981 */ /* 0x000f64000c1e1100 */
[----:B-----5:R-:W-:-:S05]  /*2ee0*/  PRMT R12, R130, 0x8880, RZ ;  /* 0x00008880820c7816 */ /* 0x020fca00000000ff */
[----:B------:R-:W-:-:S07]  /*2ef0*/  IMAD R15, R12, R123, RZ ;  /* 0x0000007b0c0f7224 */ /* 0x000fce00078e02ff */
.L_x_69:
[----:B------:R-:W-:Y:S05]  /*2f00*/  BSYNC B1 ;  /* 0x0000000000017941 */ /* 0x000fea0003800000 */
.L_x_68:
[----:B------:R-:W-:Y:S01]  /*2f10*/  @!P3 IMAD R43, R43, R122, R15 ;  /* 0x0000007a2b2bb224 */ /* 0x000fe200078e020f */
[----:B------:R-:W-:Y:S04]  /*2f20*/  BSSY B1, `(.L_x_70) ;  /* 0x0000006000017945 */ /* 0x000fe80003800000 */
[----:B------:R0:W-:Y:S01]  /*2f30*/  @!P3 STG.E.U8 desc[UR36][R6.64+0x21], R43 ;  /* 0x0000212b0600b986 */ /* 0x0001e2000c101124 */
[----:B------:R-:W-:Y:S05]  /*2f40*/  @P5 BRA `(.L_x_71) ;  /* 0x00000000000c5947 */ /* 0x000fea0003800000 */
[----:B------:R-:W5:Y:S02]  /*2f50*/  LDG.E.U8 R130, desc[UR36][R8.64+0x28] ;  /* 0x0000282408827981 */ /* 0x000f64000c1e1100 */
[----:B-----5:R-:W-:-:S05]  /*2f60*/  PRMT R12, R130, 0x8880, RZ ;  /* 0x00008880820c7816 */ /* 0x020fca00000000ff */
[----:B------:R-:W-:-:S07]  /*2f70*/  IMAD R15, R12, R123, RZ ;  /* 0x0000007b0c0f7224 */ /* 0x000fce00078e02ff */
.L_x_71:
[----:B------:R-:W-:Y:S05]  /*2f80*/  BSYNC B1 ;  /* 0x0000000000017941 */ /* 0x000fea0003800000 */
.L_x_70:
[----:B---3--:R-:W-:Y:S01]  /*2f90*/  @!P5 IMAD R13, R44, R122, R15 ;  /* 0x0000007a2c0dd224 */ /* 0x008fe200078e020f */
[----:B------:R-:W-:Y:S04]  /*2fa0*/  BSSY B1, `(.L_x_72) ;  /* 0x0000006000017945 */ /* 0x000fe80003800000 */
[----:B------:R3:W-:Y:S01]  /*2fb0*/  @!P5 STG.E.U8 desc[UR36][R4.64+0x28], R13 ;  /* 0x0000280d0400d986 */ /* 0x0007e2000c101124 */
[----:B------:R-:W-:Y:S05]  /*2fc0*/  @P2 BRA `(.L_x_73) ;  /* 0x00000000000c2947 */ /* 0x000fea0003800000 */
[----:B------:R-:W5:Y:S02]  /*2fd0*/  LDG.E.U8 R130, desc[UR36][R8.64+0x29] ;  /* 0x0000292408827981 */ /* 0x000f64000c1e1100 */
[----:B-----5:R-:W-:-:S05]  /*2fe0*/  PRMT R12, R130, 0x8880, RZ ;  /* 0x00008880820c7816 */ /* 0x020fca00000000ff */
[----:B------:R-:W-:-:S07]  /*2ff0*/  IMAD R15, R12, R123, RZ ;  /* 0x0000007b0c0f7224 */ /* 0x000fce00078e02ff */
.L_x_73:
[----:B------:R-:W-:Y:S05]  /*3000*/  BSYNC B1 ;  /* 0x0000000000017941 */ /* 0x000fea0003800000 */
.L_x_72:
        /* <DEDUP_REMOVED lines=11> */
.L_x_75:
[----:B------:R-:W-:Y:S05]  /*30c0*/  BSYNC B1 ;  /* 0x0000000000017941 */ /* 0x000fea0003800000 */
.L_x_74:
[----:B---3--:R-:W-:Y:S01]  /*30d0*/  @!P4 IMAD R13, R46, R122, R15 ;  /* 0x0000007a2e0dc224 */ /* 0x008fe200078e020f */
[----:B------:R-:W-:Y:S04]  /*30e0*/  BSSY B1, `(.L_x_76) ;  /* 0x0000006000017945 */ /* 0x000fe80003800000 */
[----:B------:R3:W-:Y:S01]  /*30f0*/  @!P4 STG.E.U8 desc[UR36][R6.64+0x28], R13 ;  /* 0x0000280d0600c986 */ /* 0x0007e2000c101124 */
[----:B------:R-:W-:Y:S05]  /*3100*/  @P3 BRA `(.L_x_77) ;  /* 0x00000000000c3947 */ /* 0x000fea0003800000 */
[----:B------:R-:W5:Y:S02]  /*3110*/  LDG.E.U8 R130, desc[UR36][R10.64+0x29] ;  /* 0x000029240a827981 */ /* 0x000f64000c1e1100 */
[----:B-----5:R-:W-:-:S05]  /*3120*/  PRMT R12, R130, 0x8880, RZ ;  /* 0x00008880820c7816 */ /* 0x020fca00000000ff */
[----:B------:R-:W-:-:S07]  /*3130*/  IMAD R15, R12, R123, RZ ;  /* 0x0000007b0c0f7224 */ /* 0x000fce00078e02ff */
.L_x_77:
[----:B------:R-:W-:Y:S05]  /*3140*/  BSYNC B1 ;  /* 0x0000000000017941 */ /* 0x000fea0003800000 */
.L_x_76:
[----:B------:R-:W-:Y:S01]  /*3150*/  @!P3 IMAD R47, R47, R122, R15 ;  /* 0x0000007a2f2fb224 */ /* 0x000fe200078e020f */
[----:B------:R-:W-:Y:S04]  /*3160*/  BSSY B1, `(.L_x_78) ;  /* 0x0000006000017945 */ /* 0x000fe80003800000 */
[----:B------:R0:W-:Y:S01]  /*3170*/  @!P3 STG.E.U8 desc[UR36][R6.64+0x29], R47 ;  /* 0x0000292f0600b986 */ /* 0x0001e2000c101124 */
[----:B------:R-:W-:Y:S05]  /*3180*/  @P5 BRA `(.L_x_79) ;  /* 0x00000000000c5947 */ /* 0x000fea0003800000 */
[----:B------:R-:W5:Y:S02]  /*3190*/  LDG.E.U8 R130, desc[UR36][R8.64+0x30] ;  /* 0x0000302408827981 */ /* 0x000f64000c1e1100 */
[----:B-----5:R-:W-:-:S05]  /*31a0*/  PRMT R12, R130, 0x8880, RZ ;  /* 0x00008880820c7816 */ /* 0x020fca00000000ff */
[----:B------:R-:W-:-:S07]  /*31b0*/  IMAD R15, R12, R123, RZ ;  /* 0x0000007b0c0f7224 */ /* 0x000fce00078e02ff */
.L_x_79:
[----:B------:R-:W-:Y:S05]  /*31c0*/  BSYNC B1 ;  /* 0x0000000000017941 */ /* 0x000fea0003800000 */
.L_x_78:
[----:B---3--:R-:W-:Y:S01]  /*31d0*/  @!P5 IMAD R13, R48, R122, R15 ;  /* 0x0000007a300dd224 */ /* 0x008fe200078e020f */
[----:B------:R-:W-:Y:S04]  /*31e0*/  BSSY B1, `(.L_x_80) ;  /* 0x0000006000017945 */ /* 0x000fe80003800000 */
[----:B------:R3:W-:Y:S01]  /*31f0*/  @!P5 STG.E.U8 desc[UR36][R4.64+0x30], R13 ;  /* 0x0000300d0400d986 */ /* 0x0007e2000c101124 */
[----:B------:R-:W-:Y:S05]  /*3200*/  @P2 BRA `(.L_x_81) ;  /* 0x00000000000c2947 */ /* 0x000fea0003800000 */
[----:B------:R-:W5:Y:S02]  /*3210*/  LDG.E.U8 R130, desc[UR36][R8.64+0x31] ;  /* 0x0000312408827981 */ /* 0x000f64000c1e1100 */
[----:B-----5:R-:W-:-:S05]  /*3220*/  PRMT R12, R130, 0x8880, RZ ;  /* 0x00008880820c7816 */ /* 0x020fca00000000ff */
[----:B------:R-:W-:-:S07]  /*3230*/  IMAD R15, R12, R123, RZ ;  /* 0x0000007b0c0f7224 */ /* 0x000fce00078e02ff */
.L_x_81:
[----:B------:R-:W-:Y:S05]  /*3240*/  BSYNC B1 ;  /* 0x0000000000017941 */ /* 0x000fea0003800000 */
.L_x_80:
        /* <DEDUP_REMOVED lines=11> */
.L_x_83:
[----:B------:R-:W-:Y:S05]  /*3300*/  BSYNC B1 ;  /* 0x0000000000017941 */ /* 0x000fea0003800000 */
.L_x_82:
[----:B---3--:R-:W-:Y:S01]  /*3310*/  @!P4 IMAD R13, R50, R122, R15 ;  /* 0x0000007a320dc224 */ /* 0x008fe200078e020f */
[----:B------:R-:W-:Y:S04]  /*3320*/  BSSY B1, `(.L_x_84) ;  /* 0x0000006000017945 */ /* 0x000fe80003800000 */
[----:B------:R3:W-:Y:S01]  /*3330*/  @!P4 STG.E.U8 desc[UR36][R6.64+0x30], R13 ;  /* 0x0000300d0600c986 */ /* 0x0007e2000c101124 */
[----:B------:R-:W-:Y:S05]  /*3340*/  @P3 BRA `(.L_x_85) ;  /* 0x00000000000c3947 */ /* 0x000fea0003800000 */
[----:B------:R-:W5:Y:S02]  /*3350*/  LDG.E.U8 R130, desc[UR36][R10.64+0x31] ;  /* 0x000031240a827981 */ /* 0x000f64000c1e1100 */
[----:B-----5:R-:W-:-:S05]  /*3360*/  PRMT R12, R130, 0x8880, RZ ;  /* 0x00008880820c7816 */ /* 0x020fca00000000ff */
[----:B------:R-:W-:-:S07]  /*3370*/  IMAD R15, R12, R123, RZ ;  /* 0x0000007b0c0f7224 */ /* 0x000fce00078e02ff */
.L_x_85:
[----:B------:R-:W-:Y:S05]  /*3380*/  BSYNC B1 ;  /* 0x0000000000017941 */ /* 0x000fea0003800000 */
.L_x_84:
[----:B------:R-:W-:Y:S01]  /*3390*/  @!P3 IMAD R51, R51, R122, R15 ;  /* 0x0000007a3333b224 */ /* 0x000fe200078e020f */
[----:B------:R-:W-:Y:S04]  /*33a0*/  BSSY B1, `(.L_x_86) ;  /* 0x0000006000017945 */ /* 0x000fe80003800000 */
[----:B------:R0:W-:Y:S01]  /*33b0*/  @!P3 STG.E.U8 desc[UR36][R6.64+0x31], R51 ;  /* 0x000031330600b986 */ /* 0x0001e2000c101124 */
[----:B------:R-:W-:Y:S05]  /*33c0*/  @P5 BRA `(.L_x_87) ;  /* 0x00000000000c5947 */ /* 0x000fea0003800000 */
[----:B------:R-:W5:Y:S02]  /*33d0*/  LDG.E.U8 R130, desc[UR36][R8.64+0x38] ;  /* 0x0000382408827981 */ /* 0x000f64000c1e1100 */
[----:B-----5:R-:W-:-:S05]  /*33e0*/  PRMT R12, R130, 0x8880, RZ ;  /* 0x00008880820c7816 */ /* 0x020fca00000000ff */
[----:B------:R-:W-:-:S07]  /*33f0*/  IMAD R15, R12, R123, RZ ;  /* 0x0000007b0c0f7224 */ /* 0x000fce00078e02ff */
.L_x_87:
[----:B------:R-:W-:Y:S05]  /*3400*/  BSYNC B1 ;  /* 0x0000000000017941 */ /* 0x000fea0003800000 */
.L_x_86:
[----:B---3--:R-:W-:Y:S01]  /*3410*/  @!P5 IMAD R13, R52, R122, R15 ;  /* 0x0000007a340dd224 */ /* 0x008fe200078e020f */
[----:B------:R-:W-:Y:S04]  /*3420*/  BSSY B1, `(.L_x_88) ;  /* 0x0000006000017945 */ /* 0x000fe80003800000 */
[----:B------:R3:W-:Y:S01]  /*3430*/  @!P5 STG.E.U8 desc[UR36][R4.64+0x38], R13 ;  /* 0x0000380d0400d986 */ /* 0x0007e2000c101124 */
[----:B------:R-:W-:Y:S05]  /*3440*/  @P2 BRA `(.L_x_89) ;  /* 0x00000000000c2947 */ /* 0x000fea0003800000 */
[----:B------:R-:W5:Y:S02]  /*3450*/  LDG.E.U8 R130, desc[UR36][R8.64+0x39] ;  /* 0x0000392408827981 */ /* 0x000f64000c1e1100 */
[----:B-----5:R-:W-:-:S05]  /*3460*/  PRMT R12, R130, 0x8880, RZ ;  /* 0x00008880820c7816 */ /* 0x020fca00000000ff */
[----:B------:R-:W-:-:S07]  /*3470*/  IMAD R15, R12, R123, RZ ;  /* 0x0000007b0c0f7224 */ /* 0x000fce00078e02ff */
.L_x_89:
[----:B------:R-:W-:Y:S05]  /*3480*/  BSYNC B1 ;  /* 0x0000000000017941 */ /* 0x000fea0003800000 */
.L_x_88:
        /* <DEDUP_REMOVED lines=11> */
.L_x_91:
[----:B------:R-:W-:Y:S05]  /*3540*/  BSYNC B1 ;  /* 0x0000000000017941 */ /* 0x000fea0003800000 */
.L_x_90:
[----:B---3--:R-:W-:Y:S01]  /*3550*/  @!P4 IMAD R13, R54, R122, R15 ;  /* 0x0000007a360dc224 */ /* 0x008fe200078e020f */
[----:B------:R-:W-:Y:S04]  /*3560*/  BSSY B1, `(.L_x_92) ;  /* 0x0000006000017945 */ /* 0x000fe80003800000 */
[----:B------:R3:W-:Y:S01]  /*3570*/  @!P4 STG.E.U8 desc[UR36][R6.64+0x38], R13 ;  /* 0x0000380d0600c986 */ /* 0x0007e2000c101124 */
[----:B------:R-:W-:Y:S05]  /*3580*/  @P3 BRA `(.L_x_93) ;  /* 0x00000000000c3947 */ /* 0x000fea0003800000 */
[----:B------:R-:W5:Y:S02]  /*3590*/  LDG.E.U8 R130, desc[UR36][R10.64+0x39] ;  /* 0x000039240a827981 */ /* 0x000f64000c1e1100 */
[----:B-----5:R-:W-:-:S05]  /*35a0*/  PRMT R12, R130, 0x8880, RZ ;  /* 0x00008880820c7816 */ /* 0x020fca00000000ff */
[----:B------:R-:W-:-:S07]  /*35b0*/  IMAD R15, R12, R123, RZ ;  /* 0x0000007b0c0f7224 */ /* 0x000fce00078e02ff */
.L_x_93:
[----:B------:R-:W-:Y:S05]  /*35c0*/  BSYNC B1 ;  /* 0x0000000000017941 */ /* 0x000fea0003800000 */
.L_x_92:
[----:B------:R-:W-:Y:S01]  /*35d0*/  @!P3 IMAD R55, R55, R122, R15 ;  /* 0x0000007a3737b224 */ /* 0x000fe200078e020f */
[----:B------:R-:W-:Y:S04]  /*35e0*/  BSSY B1, `(.L_x_94) ;  /* 0x0000006000017945 */ /* 0x000fe80003800000 */
[----:B------:R0:W-:Y:S01]  /*35f0*/  @!P3 STG.E.U8 desc[UR36][R6.64+0x39], R55 ;  /* 0x000039370600b986 */ /* 0x0001e2000c101124 */
[----:B------:R-:W-:Y:S05]  /*3600*/  @P5 BRA `(.L_x_95) ;  /* 0x00000000000c5947 */ /* 0x000fea0003800000 */
[----:B------:R-:W5:Y:S02]  /*3610*/  LDG.E.U8 R130, desc[UR36][R8.64+0x40] ;  /* 0x0000402408827981 */ /* 0x000f64000c1e1100 */
[----:B-----5:R-:W-:-:S05]  /*3620*/  PRMT R12, R130, 0x8880, RZ ;  /* 0x00008880820c7816 */ /* 0x020fca00000000ff */
[----:B------:R-:W-:-:S07]  /*3630*/  IMAD R15, R12, R123, RZ ;  /* 0x0000007b0c0f7224 */ /* 0x000fce00078e02ff */
.L_x_95:
[----:B------:R-:W-:Y:S05]  /*3640*/  BSYNC B1 ;  /* 0x0000000000017941 */ /* 0x000fea0003800000 */
.L_x_94:
[----:B---3--:R-:W-:Y:S01]  /*3650*/  @!P5 IMAD R13, R56, R122, R15 ;  /* 0x0000007a380dd224 */ /* 0x008fe200078e020f */
[----:B------:R-:W-:Y:S04]  /*3660*/  BSSY B1, `(.L_x_96) ;  /* 0x0000006000017945 */ /* 0x000fe80003800000 */
[----:B------:R3:W-:Y:S01]  /*3670*/  @!P5 STG.E.U8 desc[UR36][R4.64+0x40], R13 ;  /* 0x0000400d0400d986 */ /* 0x0007e2000c101124 */
[----:B------:R-:W-:Y:S05]  /*3680*/  @P2 BRA `(.L_x_97) ;  /* 0x00000000000c2947 */ /* 0x000fea0003800000 */
[----:B------:R-:W5:Y:S02]  /*3690*/  LDG.E.U8 R130, desc[UR36][R8.64+0x41] ;  /* 0x0000412408827981 */ /* 0x000f64000c1e1100 */
[----:B-----5:R-:W-:-:S05]  /*36a0*/  PRMT R12, R130, 0x8880, RZ ;  /* 0x00008880820c7816 */ /* 0x020fca00000000ff */
[----:B------:R-:W-:-:S07]  /*36b0*/  IMAD R15, R12, R123, RZ ;  /* 0x0000007b0c0f7224 */ /* 0x000fce00078e02ff */
.L_x_97:
[----:B------:R-:W-:Y:S05]  /*36c0*/  BSYNC B1 ;  /* 0x0000000000017941 */ /* 0x000fea0003800000 */
.L_x_96:
        /* <DEDUP_REMOVED lines=11> */
.L_x_99:
[----:B------:R-:W-:Y:S05]  /*3780*/  BSYNC B1 ;  /* 0x0000000000017941 */ /* 0x000fea0003800000 */
.L_x_98:
[----:B---3--:R-:W-:Y:S01]  /*3790*/  @!P4 IMAD R13, R58, R122, R15 ;  /* 0x0000007a3a0dc224 */ /* 0x008fe200078e020f */
[----:B------:R-:W-:Y:S04]  /*37a0*/  BSSY B1, `(.L_x_100) ;  /* 0x0000006000017945 */ /* 0x000fe80003800000 */
[----:B------:R3:W-:Y:S01]  /*37b0*/  @!P4 STG.E.U8 desc[UR36][R6.64+0x40], R13 ;  /* 0x0000400d0600c986 */ /* 0x0007e2000c101124 */
[----:B------:R-:W-:Y:S05]  /*37c0*/  @P3 BRA `(.L_x_101) ;  /* 0x00000000000c3947 */ /* 0x000fea0003800000 */
[----:B------:R-:W5:Y:S02]  /*37d0*/  LDG.E.U8 R130, desc[UR36][R10.64+0x41] ;  /* 0x000041240a827981 */ /* 0x000f64000c1e1100 */
[----:B-----5:R-:W-:-:S05]  /*37e0*/  PRMT R12, R130, 0x8880, RZ ;  /* 0x00008880820c7816 */ /* 0x020fca00000000ff */
[----:B------:R-:W-:-:S07]  /*37f0*/  IMAD R15, R12, R123, RZ ;  /* 0x0000007b0c0f7224 */ /* 0x000fce00078e02ff */
.L_x_101:
[----:B------:R-:W-:Y:S05]  /*3800*/  BSYNC B1 ;  /* 0x0000000000017941 */ /* 0x000fea0003800000 */
.L_x_100:
[----:B------:R-:W-:Y:S01]  /*3810*/  @!P3 IMAD R59, R59, R122, R15 ;  /* 0x0000007a3b3bb224 */ /* 0x000fe200078e020f */
[----:B------:R-:W-:Y:S04]  /*3820*/  BSSY B1, `(.L_x_102) ;  /* 0x0000006000017945 */ /* 0x000fe80003800000 */
[----:B------:R0:W-:Y:S01]  /*3830*/  @!P3 STG.E.U8 desc[UR36][R6.64+0x41], R59 ;  /* 0x0000413b0600b986 */ /* 0x0001e2000c101124 */
[----:B------:R-:W-:Y:S05]  /*3840*/  @P5 BRA `(.L_x_103) ;  /* 0x00000000000c5947 */ /* 0x000fea0003800000 */
[----:B------:R-:W5:Y:S02]  /*3850*/  LDG.E.U8 R130, desc[UR36][R8.64+0x48] ;  /* 0x0000482408827981 */ /* 0x000f64000c1e1100 */
[----:B-----5:R-:W-:-:S05]  /*3860*/  PRMT R12, R130, 0x8880, RZ ;  /* 0x00008880820c7816 */ /* 0x020fca00000000ff */
[----:B------:R-:W-:-:S07]  /*3870*/  IMAD R15, R12, R123, RZ ;  /* 0x0000007b0c0f7224 */ /* 0x000fce00078e02ff */
.L_x_103:
[----:B------:R-:W-:Y:S05]  /*3880*/  BSYNC B1 ;  /* 0x0000000000017941 */ /* 0x000fea0003800000 */
.L_x_102:
[----:B---3--:R-:W-:Y:S01]  /*3890*/  @!P5 IMAD R13, R60, R122, R15 ;  /* 0x0000007a3c0dd224 */ /* 0x008fe200078e020f */
[----:B------:R-:W-:Y:S04]  /*38a0*/  BSSY B1, `(.L_x_104) ;  /* 0x0000006000017945 */ /* 0x000fe80003800000 */
[----:B------:R3:W-:Y:S01]  /*38b0*/  @!P5 STG.E.U8 desc[UR36][R4.64+0x48], R13 ;  /* 0x0000480d0400d986 */ /* 0x0007e2000c101124 */
[----:B------:R-:W-:Y:S05]  /*38c0*/  @P2 BRA `(.L_x_105) ;  /* 0x00000000000c2947 */ /* 0x000fea0003800000 */
[----:B------:R-:W5:Y:S02]  /*38d0*/  LDG.E.U8 R130, desc[UR36][R8.64+0x49] ;  /* 0x0000492408827981 */ /* 0x000f64000c1e1100 */
[----:B-----5:R-:W-:-:S05]  /*38e0*/  PRMT R12, R130, 0x8880, RZ ;  /* 0x00008880820c7816 */ /* 0x020fca00000000ff */
[----:B------:R-:W-:-:S07]  /*38f0*/  IMAD R15, R12, R123, RZ ;  /* 0x0000007b0c0f7224 */ /* 0x000fce00078e02ff */
.L_x_105:
[----:B------:R-:W-:Y:S05]  /*3900*/  BSYNC B1 ;  /* 0x0000000000017941 */ /* 0x000fea0003800000 */
.L_x_104:
        /* <DEDUP_REMOVED lines=11> */
.L_x_107:
[----:B------:R-:W-:Y:S05]  /*39c0*/  BSYNC B1 ;  /* 0x0000000000017941 */ /* 0x000fea0003800000 */
.L_x_106:
[----:B---3--:R-:W-:Y:S01]  /*39d0*/  @!P4 IMAD R13, R62, R122, R15 ;  /* 0x0000007a3e0dc224 */ /* 0x008fe200078e020f */
[----:B------:R-:W-:Y:S04]  /*39e0*/  BSSY B1, `(.L_x_108) ;  /* 0x0000006000017945 */ /* 0x000fe80003800000 */
[----:B------:R3:W-:Y:S01]  /*39f0*/  @!P4 STG.E.U8 desc[UR36][R6.64+0x48], R13 ;  /* 0x0000480d0600c986 */ /* 0x0007e2000c101124 */
[----:B------:R-:W-:Y:S05]  /*3a00*/  @P3 BRA `(.L_x_109) ;  /* 0x00000000000c3947 */ /* 0x000fea0003800000 */
[----:B------:R-:W5:Y:S02]  /*3a10*/  LDG.E.U8 R130, desc[UR36][R10.64+0x49] ;  /* 0x000049240a827981 */ /* 0x000f64000c1e1100 */
[----:B-----5:R-:W-:-:S05]  /*3a20*/  PRMT R12, R130, 0x8880, RZ ;  /* 0x00008880820c7816 */ /* 0x020fca00000000ff */
[----:B------:R-:W-:-:S07]  /*3a30*/  IMAD R15, R12, R123, RZ ;  /* 0x0000007b0c0f7224 */ /* 0x000fce00078e02ff */
.L_x_109:
[----:B------:R-:W-:Y:S05]  /*3a40*/  BSYNC B1 ;  /* 0x0000000000017941 */ /* 0x000fea0003800000 */
.L_x_108:
[----:B------:R-:W-:Y:S01]  /*3a50*/  @!P3 IMAD R63, R63, R122, R15 ;  /* 0x0000007a3f3fb224 */ /* 0x000fe200078e020f */
[----:B------:R-:W-:Y:S04]  /*3a60*/  BSSY B1, `(.L_x_110) ;  /* 0x0000006000017945 */ /* 0x000fe80003800000 */
[----:B------:R0:W-:Y:S01]  /*3a70*/  @!P3 STG.E.U8 desc[UR36][R6.64+0x49], R63 ;  /* 0x0000493f0600b986 */ /* 0x0001e2000c101124 */
[----:B------:R-:W-:Y:S05]  /*3a80*/  @P5 BRA `(.L_x_111) ;  /* 0x00000000000c5947 */ /* 0x000fea0003800000 */
[----:B------:R-:W5:Y:S02]  /*3a90*/  LDG.E.U8 R130, desc[UR36][R8.64+0x50] ;  /* 0x0000502408827981 */ /* 0x000f64000c1e1100 */
[----:B-----5:R-:W-:-:S05]  /*3aa0*/  PRMT R12, R130, 0x8880, RZ ;  /* 0x00008880820c7816 */ /* 0x020fca00000000ff */
[----:B------:R-:W-:-:S07]  /*3ab0*/  IMAD R15, R12, R123, RZ ;  /* 0x0000007b0c0f7224 */ /* 0x000fce00078e02ff */
.L_x_111:
[----:B------:R-:W-:Y:S05]  /*3ac0*/  BSYNC B1 ;  /* 0x0000000000017941 */ /* 0x000fea0003800000 */
.L_x_110:
[----:B---3--:R-:W-:Y:S01]  /*3ad0*/  @!P5 IMAD R13, R64, R122, R15 ;  /* 0x0000007a400dd224 */ /* 0x008fe200078e020f */
[----:B------:R-:W-:Y:S04]  /*3ae0*/  BSSY B1, `(.L_x_112) ;  /* 0x0000006000017945 */ /* 0x000fe80003800000 */
[----:B------:R3:W-:Y:S01]  /*3af0*/  @!P5 STG.E.U8 desc[UR36][R4.64+0x50], R13 ;  /* 0x0000500d0400d986 */ /* 0x0007e2000c101124 */
[----:B------:R-:W-:Y:S05]  /*3b00*/  @P2 BRA `(.L_x_113) ;  /* 0x00000000000c2947 */ /* 0x000fea0003800000 */
[----:B------:R-:W5:Y:S02]  /*3b10*/  LDG.E.U8 R130, desc[UR36][R8.64+0x51] ;  /* 0x0000512408827981 */ /* 0x000f64000c1e1100 */
[----:B-----5:R-:W-:-:S05]  /*3b20*/  PRMT R12, R130, 0x8880, RZ ;  /* 0x00008880820c7816 */ /* 0x020fca00000000ff */
[----:B------:R-:W-:-:S07]  /*3b30*/  IMAD R15, R12, R123, RZ ;  /* 0x0000007b0c0f7224 */ /* 0x000fce00078e02ff */
.L_x_113:
[----:B------:R-:W-:Y:S05]  /*3b40*/  BSYNC B1 ;  /* 0x0000000000017941 */ /* 0x000fea0003800000 */
.L_x_112:
        /* <DEDUP_REMOVED lines=11> */
.L_x_115:
[----:B------:R-:W-:Y:S05]  /*3c00*/  BSYNC B1 ;  /* 0x0000000000017941 */ /* 0x000fea0003800000 */
.L_x_114:
[----:B---3--:R-:W-:Y:S01]  /*3c10*/  @!P4 IMAD R13, R66, R122, R15 ;  /* 0x0000007a420dc224 */ /* 0x008fe200078e020f */
[----:B------:R-:W-:Y:S04]  /*3c20*/  BSSY B1, `(.L_x_116) ;  /* 0x0000006000017945 */ /* 0x000fe80003800000 */
[----:B------:R3:W-:Y:S01]  /*3c30*/  @!P4 STG.E.U8 desc[UR36][R6.64+0x50], R13 ;  /* 0x0000500d0600c986 */ /* 0x0007e2000c101124 */
[----:B------:R-:W-:Y:S05]  /*3c40*/  @P3 BRA `(.L_x_117) ;  /* 0x00000000000c3947 */ /* 0x000fea0003800000 */
[----:B------:R-:W5:Y:S02]  /*3c50*/  LDG.E.U8 R130, desc[UR36][R10.64+0x51] ;  /* 0x000051240a827981 */ /* 0x000f64000c1e1100 */
[----:B-----5:R-:W-:-:S05]  /*3c60*/  PRMT R12, R130, 0x8880, RZ ;  /* 0x00008880820c7816 */ /* 0x020fca00000000ff */
[----:B------:R-:W-:-:S07]  /*3c70*/  IMAD R15, R12, R123, RZ ;  /* 0x0000007b0c0f7224 */ /* 0x000fce00078e02ff */
.L_x_117:
[----:B------:R-:W-:Y:S05]  /*3c80*/  BSYNC B1 ;  /* 0x0000000000017941 */ /* 0x000fea0003800000 */
.L_x_116:
[----:B------:R-:W-:Y:S01]  /*3c90*/  @!P3 IMAD R67, R67, R122, R15 ;  /* 0x0000007a4343b224 */ /* 0x000fe200078e020f */
[----:B------:R-:W-:Y:S04]  /*3ca0*/  BSSY B1, `(.L_x_118) ;  /* 0x0000006000017945 */ /* 0x000fe80003800000 */
[----:B------:R0:W-:Y:S01]  /*3cb0*/  @!P3 STG.E.U8 desc[UR36][R6.64+0x51], R67 ;  /* 0x000051430600b986 */ /* 0x0001e2000c101124 */
[----:B------:R-:W-:Y:S05]  /*3cc0*/  @P5 BRA `(.L_x_119) ;  /* 0x00000000000c5947 */ /* 0x000fea0003800000 */
[----:B------:R-:W5:Y:S02]  /*3cd0*/  LDG.E.U8 R130, desc[UR36][R8.64+0x58] ;  /* 0x0000582408827981 */ /* 0x000f64000c1e1100 */
[----:B-----5:R-:W-:-:S05]  /*3ce0*/  PRMT R12, R130, 0x8880, RZ ;  /* 0x00008880820c7816 */ /* 0x020fca00000000ff */
[----:B------:R-:W-:-:S07]  /*3cf0*/  IMAD R15, R12, R123, RZ ;  /* 0x0000007b0c0f7224 */ /* 0x000fce00078e02ff */
.L_x_119:
[----:B------:R-:W-:Y:S05]  /*3d00*/  BSYNC B1 ;  /* 0x0000000000017941 */ /* 0x000fea0003800000 */
.L_x_118:
[----:B---3--:R-:W-:Y:S01]  /*3d10*/  @!P5 IMAD R13, R68, R122, R15 ;  /* 0x0000007a440dd224 */ /* 0x008fe200078e020f */
[----:B------:R-:W-:Y:S04]  /*3d20*/  BSSY B1, `(.L_x_120) ;  /* 0x0000006000017945 */ /* 0x000fe80003800000 */
[----:B------:R3:W-:Y:S01]  /*3d30*/  @!P5 STG.E.U8 desc[UR36][R4.64+0x58], R13 ;  /* 0x0000580d0400d986 */ /* 0x0007e2000c101124 */
[----:B------:R-:W-:Y:S05]  /*3d40*/  @P2 BRA `(.L_x_121) ;  /* 0x00000000000c2947 */ /* 0x000fea0003800000 */
[----:B------:R-:W5:Y:S02]  /*3d50*/  LDG.E.U8 R130, desc[UR36][R8.64+0x59] ;  /* 0x0000592408827981 */ /* 0x000f64000c1e1100 */
[----:B-----5:R-:W-:-:S05]  /*3d60*/  PRMT R12, R130, 0x8880, RZ ;  /* 0x00008880820c7816 */ /* 0x020fca00000000ff */
[----:B------:R-:W-:-:S07]  /*3d70*/  IMAD R15, R12, R123, RZ ;  /* 0x0000007b0c0f7224 */ /* 0x000fce00078e02ff */
.L_x_121:
[----:B------:R-:W-:Y:S05]  /*3d80*/  BSYNC B1 ;  /* 0x0000000000017941 */ /* 0x000fea0003800000 */
.L_x_120:
        /* <DEDUP_REMOVED lines=11> */
.L_x_123:
[----:B------:R-:W-:Y:S05]  /*3e40*/  BSYNC B1 ;  /* 0x0000000000017941 */ /* 0x000fea0003800000 */
.L_x_122:
[----:B---3--:R-:W-:Y:S01]  /*3e50*/  @!P4 IMAD R13, R70, R122, R15 ;  /* 0x0000007a460dc224 */ /* 0x008fe200078e020f */
[----:B------:R-:W-:Y:S04]  /*3e60*/  BSSY B1, `(.L_x_124) ;  /* 0x0000006000017945 */ /* 0x000fe80003800000 */
[----:B------:R3:W-:Y:S01]  /*3e70*/  @!P4 STG.E.U8 desc[UR36][R6.64+0x58], R13 ;  /* 0x0000580d0600c986 */ /* 0x0007e2000c101124 */
[----:B------:R-:W-:Y:S05]  /*3e80*/  @P3 BRA `(.L_x_125) ;  /* 0x00000000000c3947 */ /* 0x000fea0003800000 */
[----:B------:R-:W5:Y:S02]  /*3e90*/  LDG.E.U8 R130, desc[UR36][R10.64+0x59] ;  /* 0x000059240a827981 */ /* 0x000f64000c1e1100 */
[----:B-----5:R-:W-:-:S05]  /*3ea0*/  PRMT R12, R130, 0x8880, RZ ;  /* 0x00008880820c7816 */ /* 0x020fca00000000ff */
[----:B------:R-:W-:-:S07]  /*3eb0*/  IMAD R15, R12, R123, RZ ;  /* 0x0000007b0c0f7224 */ /* 0x000fce00078e02ff */
.L_x_125:
[----:B------:R-:W-:Y:S05]  /*3ec0*/  BSYNC B1 ;  /* 0x0000000000017941 */ /* 0x000fea0003800000 */
.L_x_124:
[----:B------:R-:W-:Y:S01]  /*3ed0*/  @!P3 IMAD R71, R71, R122, R15 ;  /* 0x0000007a4747b224 */ /* 0x000fe200078e020f */
[----:B------:R-:W-:Y:S04]  /*3ee0*/  BSSY B1, `(.L_x_126) ;  /* 0x0000006000017945 */ /* 0x000fe80003800000 */
[----:B------:R0:W-:Y:S01]  /*3ef0*/  @!P3 STG.E.U8 desc[UR36][R6.64+0x59], R71 ;  /* 0x000059470600b986 */ /* 0x0001e2000c101124 */
[----:B------:R-:W-:Y:S05]  /*3f00*/  @P5 BRA `(.L_x_127) ;  /* 0x00000000000c5947 */ /* 0x000fea0003800000 */
[----:B------:R-:W5:Y:S02]  /*3f10*/  LDG.E.U8 R130, desc[UR36][R8.64+0x60] ;  /* 0x0000602408827981 */ /* 0x000f64000c1e1100 */
[----:B-----5:R-:W-:-:S05]  /*3f20*/  PRMT R12, R130, 0x8880, RZ ;  /* 0x00008880820c7816 */ /* 0x020fca00000000ff */
[----:B------:R-:W-:-:S07]  /*3f30*/  IMAD R15, R12, R123, RZ ;  /* 0x0000007b0c0f7224 */ /* 0x000fce00078e02ff */
.L_x_127:
[----:B------:R-:W-:Y:S05]  /*3f40*/  BSYNC B1 ;  /* 0x0000000000017941 */ /* 0x000fea0003800000 */
.L_x_126:
[----:B---3--:R-:W-:Y:S01]  /*3f50*/  @!P5 IMAD R13, R72, R122, R15 ;  /* 0x0000007a480dd224 */ /* 0x008fe200078e020f */
[----:B------:R-:W-:Y:S04]  /*3f60*/  BSSY B1, `(.L_x_128) ;  /* 0x0000006000017945 */ /* 0x000fe80003800000 */
[----:B------:R3:W-:Y:S01]  /*3f70*/  @!P5 STG.E.U8 desc[UR36][R4.64+0x60], R13 ;  /* 0x0000600d0400d986 */ /* 0x0007e2000c101124 */
[----:B------:R-:W-:Y:S05]  /*3f80*/  @P2 BRA `(.L_x_129) ;  /* 0x00000000000c2947 */ /* 0x000fea0003800000 */
[----:B------:R-:W5:Y:S02]  /*3f90*/  LDG.E.U8 R130, desc[UR36][R8.64+0x61] ;  /* 0x0000612408827981 */ /* 0x000f64000c1e1100 */
[----:B-----5:R-:W-:-:S05]  /*3fa0*/  PRMT R12, R130, 0x8880, RZ ;  /* 0x00008880820c7816 */ /* 0x020fca00000000ff */
[----:B------:R-:W-:-:S07]  /*3fb0*/  IMAD R15, R12, R123, RZ ;  /* 0x0000007b0c0f7224 */ /* 0x000fce00078e02ff */
.L_x_129:
[----:B------:R-:W-:Y:S05]  /*3fc0*/  BSYNC B1 ;  /* 0x0000000000017941 */ /* 0x000fea0003800000 */
.L_x_128:
        /* <DEDUP_REMOVED lines=11> */
.L_x_131:
[----:B------:R-:W-:Y:S05]  /*4080*/  BSYNC B1 ;  /* 0x0000000000017941 */ /* 0x000fea0003800000 */
.L_x_130:
[----:B---3--:R-:W-:Y:S01]  /*4090*/  @!P4 IMAD R13, R74, R122, R15 ;  /* 0x0000007a4a0dc224 */ /* 0x008fe200078e020f */
[----:B------:R-:W-:Y:S04]  /*40a0*/  BSSY B1, `(.L_x_132) ;  /* 0x0000006000017945 */ /* 0x000fe80003800000 */
[----:B------:R3:W-:Y:S01]  /*40b0*/  @!P4 STG.E.U8 desc[UR36][R6.64+0x60], R13 ;  /* 0x0000600d0600c986 */ /* 0x0007e2000c101124 */
[----:B------:R-:W-:Y:S05]  /*40c0*/  @P3 BRA `(.L_x_133) ;  /* 0x00000000000c3947 */ /* 0x000fea0003800000 */
[----:B------:R-:W5:Y:S02]  /*40d0*/  LDG.E.U8 R130, desc[UR36][R10.64+0x61] ;  /* 0x000061240a827981 */ /* 0x000f64000c1e1100 */
[----:B-----5:R-:W-:-:S05]  /*40e0*/  PRMT R12, R130, 0x8880, RZ ;  /* 0x00008880820c7816 */ /* 0x020fca00000000ff */
[----:B------:R-:W-:-:S07]  /*40f0*/  IMAD R15, R12, R123, RZ ;  /* 0x0000007b0c0f7224 */ /* 0x000fce00078e02ff */
.L_x_133:
[----:B------:R-:W-:Y:S05]  /*4100*/  BSYNC B1 ;  /* 0x0000000000017941 */ /* 0x000fea0003800000 */
.L_x_132:
[----:B------:R-:W-:Y:S01]  /*4110*/  @!P3 IMAD R75, R75, R122, R15 ;  /* 0x0000007a4b4bb224 */ /* 0x000fe200078e020f */
[----:B------:R-:W-:Y:S04]  /*4120*/  BSSY B1, `(.L_x_134) ;  /* 0x0000006000017945 */ /* 0x000fe80003800000 */
[----:B------:R0:W-:Y:S01]  /*4130*/  @!P3 STG.E.U8 desc[UR36][R6.64+0x61], R75 ;  /* 0x0000614b0600b986 */ /* 0x0001e2000c101124 */
[----:B------:R-:W-:Y:S05]  /*4140*/  @P5 BRA `(.L_x_135) ;  /* 0x00000000000c5947 */ /* 0x000fea0003800000 */
[----:B------:R-:W5:Y:S02]  /*4150*/  LDG.E.U8 R130, desc[UR36][R8.64+0x68] ;  /* 0x0000682408827981 */ /* 0x000f64000c1e1100 */
[----:B-----5:R-:W-:-:S05]  /*4160*/  PRMT R12, R130, 0x8880, RZ ;  /* 0x00008880820c7816 */ /* 0x020fca00000000ff */
[----:B------:R-:W-:-:S07]  /*4170*/  IMAD R15, R12, R123, RZ ;  /* 0x0000007b0c0f7224 */ /* 0x000fce00078e02ff */
.L_x_135:
[----:B------:R-:W-:Y:S05]  /*4180*/  BSYNC B1 ;  /* 0x0000000000017941 */ /* 0x000fea0003800000 */
.L_x_134:
[----:B---3--:R-:W-:Y:S01]  /*4190*/  @!P5 IMAD R13, R76, R122, R15 ;  /* 0x0000007a4c0dd224 */ /* 0x008fe200078e020f */
[----:B------:R-:W-:Y:S04]  /*41a0*/  BSSY B1, `(.L_x_136) ;  /* 0x0000006000017945 */ /* 0x000fe80003800000 */
[----:B------:R3:W-:Y:S01]  /*41b0*/  @!P5 STG.E.U8 desc[UR36][R4.64+0x68], R13 ;  /* 0x0000680d0400d986 */ /* 0x0007e2000c101124 */
[----:B------:R-:W-:Y:S05]  /*41c0*/  @P2 BRA `(.L_x_137) ;  /* 0x00000000000c2947 */ /* 0x000fea0003800000 */
[----:B------:R-:W5:Y:S02]  /*41d0*/  LDG.E.U8 R130, desc[UR36][R8.64+0x69] ;  /* 0x0000692408827981 */ /* 0x000f64000c1e1100 */
[----:B-----5:R-:W-:-:S05]  /*41e0*/  PRMT R12, R130, 0x8880, RZ ;  /* 0x00008880820c7816 */ /* 0x020fca00000000ff */
[----:B------:R-:W-:-:S07]  /*41f0*/  IMAD R15, R12, R123, RZ ;  /* 0x0000007b0c0f7224 */ /* 0x000fce00078e02ff */
.L_x_137:
[----:B------:R-:W-:Y:S05]  /*4200*/  BSYNC B1 ;  /* 0x0000000000017941 */ /* 0x000fea0003800000 */
.L_x_136:
        /* <DEDUP_REMOVED lines=11> */
.L_x_139:
[----:B------:R-:W-:Y:S05]  /*42c0*/  BSYNC B1 ;  /* 0x0000000000017941 */ /* 0x000fea0003800000 */
.L_x_138:
[----:B---3--:R-:W-:Y:S01]  /*42d0*/  @!P4 IMAD R13, R78, R122, R15 ;  /* 0x0000007a4e0dc224 */ /* 0x008fe200078e020f */
[----:B------:R-:W-:Y:S04]  /*42e0*/  BSSY B1, `(.L_x_140) ;  /* 0x0000006000017945 */ /* 0x000fe80003800000 */
[----:B------:R3:W-:Y:S01]  /*42f0*/  @!P4 STG.E.U8 desc[UR36][R6.64+0x68], R13 ;  /* 0x0000680d0600c986 */ /* 0x0007e2000c101124 */
[----:B------:R-:W-:Y:S05]  /*4300*/  @P3 BRA `(.L_x_141) ;  /* 0x00000000000c3947 */ /* 0x000fea0003800000 */
[----:B------:R-:W5:Y:S02]  /*4310*/  LDG.E.U8 R130, desc[UR36][R10.64+0x69] ;  /* 0x000069240a827981 */ /* 0x000f64000c1e1100 */
[----:B-----5:R-:W-:-:S05]  /*4320*/  PRMT R12, R130, 0x8880, RZ ;  /* 0x00008880820c7816 */ /* 0x020fca00000000ff */
[----:B------:R-:W-:-:S07]  /*4330*/  IMAD R15, R12, R123, RZ ;  /* 0x0000007b0c0f7224 */ /* 0x000fce00078e02ff */
.L_x_141:
[----:B------:R-:W-:Y:S05]  /*4340*/  BSYNC B1 ;  /* 0x0000000000017941 */ /* 0x000fea0003800000 */
.L_x_140:
[----:B------:R-:W-:Y:S01]  /*4350*/  @!P3 IMAD R79, R79, R122, R15 ;  /* 0x0000007a4f4fb224 */ /* 0x000fe200078e020f */
[----:B------:R-:W-:Y:S04]  /*4360*/  BSSY B1, `(.L_x_142) ;  /* 0x0000006000017945 */ /* 0x000fe80003800000 */
[----:B------:R0:W-:Y:S01]  /*4370*/  @!P3 STG.E.U8 desc[UR36][R6.64+0x69], R79 ;  /* 0x0000694f0600b986 */ /* 0x0001e2000c101124 */
[----:B------:R-:W-:Y:S05]  /*4380*/  @P5 BRA `(.L_x_143) ;  /* 0x00000000000c5947 */ /* 0x000fea0003800000 */
[----:B------:R-:W5:Y:S02]  /*4390*/  LDG.E.U8 R130, desc[UR36][R8.64+0x70] ;  /* 0x0000702408827981 */ /* 0x000f64000c1e1100 */
[----:B-----5:R-:W-:-:S05]  /*43a0*/  PRMT R12, R130, 0x8880, RZ ;  /* 0x00008880820c7816 */ /* 0x020fca00000000ff */
[----:B------:R-:W-:-:S07]  /*43b0*/  IMAD R15, R12, R123, RZ ;  /* 0x0000007b0c0f7224 */ /* 0x000fce00078e02ff */
.L_x_143:
[----:B------:R-:W-:Y:S05]  /*43c0*/  BSYNC B1 ;  /* 0x0000000000017941 */ /* 0x000fea0003800000 */
.L_x_142:
[----:B---3--:R-:W-:Y:S01]  /*43d0*/  @!P5 IMAD R13, R80, R122, R15 ;  /* 0x0000007a500dd224 */ /* 0x008fe200078e020f */
[----:B------:R-:W-:Y:S04]  /*43e0*/  BSSY B1, `(.L_x_144) ;  /* 0x0000006000017945 */ /* 0x000fe80003800000 */
[----:B------:R3:W-:Y:S01]  /*43f0*/  @!P5 STG.E.U8 desc[UR36][R4.64+0x70], R13 ;  /* 0x0000700d0400d986 */ /* 0x0007e2000c101124 */
[----:B------:R-:W-:Y:S05]  /*4400*/  @P2 BRA `(.L_x_145) ;  /* 0x00000000000c2947 */ /* 0x000fea0003800000 */
[----:B------:R-:W5:Y:S02]  /*4410*/  LDG.E.U8 R130, desc[UR36][R8.64+0x71] ;  /* 0x0000712408827981 */ /* 0x000f64000c1e1100 */
[----:B-----5:R-:W-:-:S05]  /*4420*/  PRMT R12, R130, 0x8880, RZ ;  /* 0x00008880820c7816 */ /* 0x020fca00000000ff */
[----:B------:R-:W-:-:S07]  /*4430*/  IMAD R15, R12, R123, RZ ;  /* 0x0000007b0c0f7224 */ /* 0x000fce00078e02ff */
.L_x_145:
[----:B------:R-:W-:Y:S05]  /*4440*/  BSYNC B1 ;  /* 0x0000000000017941 */ /* 0x000fea0003800000 */
.L_x_144:
        /* <DEDUP_REMOVED lines=11> */
.L_x_147:
[----:B------:R-:W-:Y:S05]  /*4500*/  BSYNC B1 ;  /* 0x0000000000017941 */ /* 0x000fea0003800000 */
.L_x_146:
[----:B---3--:R-:W-:Y:S01]  /*4510*/  @!P4 IMAD R13, R82, R122, R15 ;  /* 0x0000007a520dc224 */ /* 0x008fe200078e020f */
[----:B------:R-:W-:Y:S04]  /*4520*/  BSSY B1, `(.L_x_148) ;  /* 0x0000006000017945 */ /* 0x000fe80003800000 */
[----:B------:R3:W-:Y:S01]  /*4530*/  @!P4 STG.E.U8 desc[UR36][R6.64+0x70], R13 ;  /* 0x0000700d0600c986 */ /* 0x0007e2000c101124 */
[----:B------:R-:W-:Y:S05]  /*4540*/  @P3 BRA `(.L_x_149) ;  /* 0x00000000000c3947 */ /* 0x000fea0003800000 */
[----:B------:R-:W5:Y:S02]  /*4550*/  LDG.E.U8 R130, desc[UR36][R10.64+0x71] ;  /* 0x000071240a827981 */ /* 0x000f64000c1e1100 */
[----:B-----5:R-:W-:-:S05]  /*4560*/  PRMT R12, R130, 0x8880, RZ ;  /* 0x00008880820c7816 */ /* 0x020fca00000000ff */
[----:B------:R-:W-:-:S07]  /*4570*/  IMAD R15, R12, R123, RZ ;  /* 0x0000007b0c0f7224 */ /* 0x000fce00078e02ff */
.L_x_149:
[----:B------:R-:W-:Y:S05]  /*4580*/  BSYNC B1 ;  /* 0x0000000000017941 */ /* 0x000fea0003800000 */
.L_x_148:
[----:B------:R-:W-:Y:S01]  /*4590*/  @!P3 IMAD R83, R83, R122, R15 ;  /* 0x0000007a5353b224 */ /* 0x000fe200078e020f */
[----:B------:R-:W-:Y:S04]  /*45a0*/  BSSY B1, `(.L_x_150) ;  /* 0x0000006000017945 */ /* 0x000fe80003800000 */
[----:B------:R0:W-:Y:S01]  /*45b0*/  @!P3 STG.E.U8 desc[UR36][R6.64+0x71], R83 ;  /* 0x000071530600b986 */ /* 0x0001e2000c101124 */
[----:B------:R-:W-:Y:S05]  /*45c0*/  @P5 BRA `(.L_x_151) ;  /* 0x00000000000c5947 */ /* 0x000fea0003800000 */
[----:B------:R-:W5:Y:S02]  /*45d0*/  LDG.E.U8 R130, desc[UR36][R8.64+0x78] ;  /* 0x0000782408827981 */ /* 0x000f64000c1e1100 */
[----:B-----5:R-:W-:-:S05]  /*45e0*/  PRMT R12, R130, 0x8880, RZ ;  /* 0x00008880820c7816 */ /* 0x020fca00000000ff */
[----:B------:R-:W-:-:S07]  /*45f0*/  IMAD R15, R12, R123, RZ ;  /* 0x0000007b0c0f7224 */ /* 0x000fce00078e02ff */
.L_x_151:
[----:B------:R-:W-:Y:S05]  /*4600*/  BSYNC B1 ;  /* 0x0000000000017941 */ /* 0x000fea0003800000 */
.L_x_150:
[----:B---3--:R-:W-:Y:S01]  /*4610*/  @!P5 IMAD R13, R84, R122, R15 ;  /* 0x0000007a540dd224 */ /* 0x008fe200078e020f */
[----:B------:R-:W-:Y:S04]  /*4620*/  BSSY B1, `(.L_x_152) ;  /* 0x0000006000017945 */ /* 0x000fe80003800000 */
[----:B------:R3:W-:Y:S01]  /*4630*/  @!P5 STG.E.U8 desc[UR36][R4.64+0x78], R13 ;  /* 0x0000780d0400d986 */ /* 0x0007e2000c101124 */
[----:B------:R-:W-:Y:S05]  /*4640*/  @P2 BRA `(.L_x_153) ;  /* 0x00000000000c2947 */ /* 0x000fea0003800000 */
[----:B------:R-:W5:Y:S02]  /*4650*/  LDG.E.U8 R130, desc[UR36][R8.64+0x79] ;  /* 0x0000792408827981 */ /* 0x000f64000c1e1100 */
[----:B-----5:R-:W-:-:S05]  /*4660*/  PRMT R12, R130, 0x8880, RZ ;  /* 0x00008880820c7816 */ /* 0x020fca00000000ff */
[----:B------:R-:W-:-:S07]  /*4670*/  IMAD R15, R12, R123, RZ ;  /* 0x0000007b0c0f7224 */ /* 0x000fce00078e02ff */
.L_x_153:
[----:B------:R-:W-:Y:S05]  /*4680*/  BSYNC B1 ;  /* 0x0000000000017941 */ /* 0x000fea0003800000 */
.L_x_152:
        /* <DEDUP_REMOVED lines=11> */
.L_x_155:
[----:B------:R-:W-:Y:S05]  /*4740*/  BSYNC B1 ;  /* 0x0000000000017941 */ /* 0x000fea0003800000 */
.L_x_154:
[----:B---3--:R-:W-:Y:S01]  /*4750*/  @!P4 IMAD R13, R86, R122, R15 ;  /* 0x0000007a560dc224 */ /* 0x008fe200078e020f */
[----:B------:R-:W-:Y:S04]  /*4760*/  BSSY B1, `(.L_x_156) ;  /* 0x0000006000017945 */ /* 0x000fe80003800000 */
[----:B------:R3:W-:Y:S01]  /*4770*/  @!P4 STG.E.U8 desc[UR36][R6.64+0x78], R13 ;  /* 0x0000780d0600c986 */ /* 0x0007e2000c101124 */
[----:B------:R-:W-:Y:S05]  /*4780*/  @P3 BRA `(.L_x_157) ;  /* 0x00000000000c3947 */ /* 0x000fea0003800000 */
[----:B------:R-:W5:Y:S02]  /*4790*/  LDG.E.U8 R130, desc[UR36][R10.64+0x79] ;  /* 0x000079240a827981 */ /* 0x000f64000c1e1100 */
[----:B-----5:R-:W-:-:S05]  /*47a0*/  PRMT R12, R130, 0x8880, RZ ;  /* 0x00008880820c7816 */ /* 0x020fca00000000ff */
[----:B------:R-:W-:-:S07]  /*47b0*/  IMAD R15, R12, R123, RZ ;  /* 0x0000007b0c0f7224 */ /* 0x000fce00078e02ff */
.L_x_157:
[----:B------:R-:W-:Y:S05]  /*47c0*/  BSYNC B1 ;  /* 0x0000000000017941 */ /* 0x000fea0003800000 */
.L_x_156:
[----:B------:R-:W-:Y:S01]  /*47d0*/  @!P3 IMAD R87, R87, R122, R15 ;  /* 0x0000007a5757b224 */ /* 0x000fe200078e020f */
[----:B------:R-:W-:Y:S04]  /*47e0*/  BSSY B1, `(.L_x_158) ;  /* 0x0000006000017945 */ /* 0x000fe80003800000 */
[----:B------:R0:W-:Y:S01]  /*47f0*/  @!P3 STG.E.U8 desc[UR36][R6.64+0x79], R87 ;  /* 0x000079570600b986 */ /* 0x0001e2000c101124 */
[----:B------:R-:W-:Y:S05]  /*4800*/  @P5 BRA `(.L_x_159) ;  /* 0x00000000000c5947 */ /* 0x000fea0003800000 */
[----:B------:R-:W5:Y:S02]  /*4810*/  LDG.E.U8 R130, desc[UR36][R8.64+0x80] ;  /* 0x0000802408827981 */ /* 0x000f64000c1e1100 */
[----:B-----5:R-:W-:-:S05]  /*4820*/  PRMT R12, R130, 0x8880, RZ ;  /* 0x00008880820c7816 */ /* 0x020fca00000000ff */
[----:B------:R-:W-:-:S07]  /*4830*/  IMAD R15, R12, R123, RZ ;  /* 0x0000007b0c0f7224 */ /* 0x000fce00078e02ff */
.L_x_159:
[----:B------:R-:W-:Y:S05]  /*4840*/  BSYNC B1 ;  /* 0x0000000000017941 */ /* 0x000fea0003800000 */
.L_x_158:
[----:B---3--:R-:W-:Y:S01]  /*4850*/  @!P5 IMAD R13, R88, R122, R15 ;  /* 0x0000007a580dd224 */ /* 0x008fe200078e020f */
[----:B------:R-:W-:Y:S04]  /*4860*/  BSSY B1, `(.L_x_160) ;  /* 0x0000006000017945 */ /* 0x000fe80003800000 */
[----:B------:R3:W-:Y:S01]  /*4870*/  @!P5 STG.E.U8 desc[UR36][R4.64+0x80], R13 ;  /* 0x0000800d0400d986 */ /* 0x0007e2000c101124 */
[----:B------:R-:W-:Y:S05]  /*4880*/  @P2 BRA `(.L_x_161) ;  /* 0x00000000000c2947 */ /* 0x000fea0003800000 */
[----:B------:R-:W5:Y:S02]  /*4890*/  LDG.E.U8 R130, desc[UR36][R8.64+0x81] ;  /* 0x0000812408827981 */ /* 0x000f64000c1e1100 */
[----:B-----5:R-:W-:-:S05]  /*48a0*/  PRMT R12, R130, 0x8880, RZ ;  /* 0x00008880820c7816 */ /* 0x020fca00000000ff */
[----:B------:R-:W-:-:S07]  /*48b0*/  IMAD R15, R12, R123, RZ ;  /* 0x0000007b0c0f7224 */ /* 0x000fce00078e02ff */
.L_x_161:
[----:B------:R-:W-:Y:S05]  /*48c0*/  BSYNC B1 ;  /* 0x0000000000017941 */ /* 0x000fea0003800000 */
.L_x_160:
        /* <DEDUP_REMOVED lines=11> */
.L_x_163:
[----:B------:R-:W-:Y:S05]  /*4980*/  BSYNC B1 ;  /* 0x0000000000017941 */ /* 0x000fea0003800000 */
.L_x_162:
[----:B---3--:R-:W-:Y:S01]  /*4990*/  @!P4 IMAD R13, R90, R122, R15 ;  /* 0x0000007a5a0dc224 */ /* 0x008fe200078e020f */
[----:B------:R-:W-:Y:S04]  /*49a0*/  BSSY B1, `(.L_x_164) ;  /* 0x0000006000017945 */ /* 0x000fe80003800000 */
[----:B------:R3:W-:Y:S01]  /*49b0*/  @!P4 STG.E.U8 desc[UR36][R6.64+0x80], R13 ;  /* 0x0000800d0600c986 */ /* 0x0007e2000c101124 */
[----:B------:R-:W-:Y:S05]  /*49c0*/  @P3 BRA `(.L_x_165) ;  /* 0x00000000000c3947 */ /* 0x000fea0003800000 */
[----:B------:R-:W5:Y:S02]  /*49d0*/  LDG.E.U8 R130, desc[UR36][R10.64+0x81] ;  /* 0x000081240a827981 */ /* 0x000f64000c1e1100 */
[----:B-----5:R-:W-:-:S05]  /*49e0*/  PRMT R12, R130, 0x8880, RZ ;  /* 0x00008880820c7816 */ /* 0x020fca00000000ff */
[----:B------:R-:W-:-:S07]  /*49f0*/  IMAD R15, R12, R123, RZ ;  /* 0x0000007b0c0f7224 */ /* 0x000fce00078e02ff */
.L_x_165:
[----:B------:R-:W-:Y:S05]  /*4a00*/  BSYNC B1 ;  /* 0x0000000000017941 */ /* 0x000fea0003800000 */
.L_x_164:
[----:B------:R-:W-:Y:S01]  /*4a10*/  @!P3 IMAD R91, R91, R122, R15 ;  /* 0x0000007a5b5bb224 */ /* 0x000fe200078e020f */
[----:B------:R-:W-:Y:S04]  /*4a20*/  BSSY B1, `(.L_x_166) ;  /* 0x0000006000017945 */ /* 0x000fe80003800000 */
[----:B------:R0:W-:Y:S01]  /*4a30*/  @!P3 STG.E.U8 desc[UR36][R6.64+0x81], R91 ;  /* 0x0000815b0600b986 */ /* 0x0001e2000c101124 */
[----:B------:R-:W-:Y:S05]  /*4a40*/  @P5 BRA `(.L_x_167) ;  /* 0x00000000000c5947 */ /* 0x000fea0003800000 */
[----:B------:R-:W5:Y:S02]  /*4a50*/  LDG.E.U8 R130, desc[UR36][R8.64+0x88] ;  /* 0x0000882408827981 */ /* 0x000f64000c1e1100 */
[----:B-----5:R-:W-:-:S05]  /*4a60*/  PRMT R12, R130, 0x8880, RZ ;  /* 0x00008880820c7816 */ /* 0x020fca00000000ff */
[----:B------:R-:W-:-:S07]  /*4a70*/  IMAD R15, R12, R123, RZ ;  /* 0x0000007b0c0f7224 */ /* 0x000fce00078e02ff */
.L_x_167:
[----:B------:R-:W-:Y:S05]  /*4a80*/  BSYNC B1 ;  /* 0x0000000000017941 */ /* 0x000fea0003800000 */
.L_x_166:
[----:B---3--:R-:W-:Y:S01]  /*4a90*/  @!P5 IMAD R13, R92, R122, R15 ;  /* 0x0000007a5c0dd224 */ /* 0x008fe200078e020f */
[----:B------:R-:W-:Y:S04]  /*4aa0*/  BSSY B1, `(.L_x_168) ;  /* 0x0000006000017945 */ /* 0x000fe80003800000 */
[----:B------:R3:W-:Y:S01]  /*4ab0*/  @!P5 STG.E.U8 desc[UR36][R4.64+0x88], R13 ;  /* 0x0000880d0400d986 */ /* 0x0007e2000c101124 */
[----:B------:R-:W-:Y:S05]  /*4ac0*/  @P2 BRA `(.L_x_169) ;  /* 0x00000000000c2947 */ /* 0x000fea0003800000 */
[----:B------:R-:W5:Y:S02]  /*4ad0*/  LDG.E.U8 R130, desc[UR36][R8.64+0x89] ;  /* 0x0000892408827981 */ /* 0x000f64000c1e1100 */
[----:B-----5:R-:W-:-:S05]  /*4ae0*/  PRMT R12, R130, 0x8880, RZ ;  /* 0x00008880820c7816 */ /* 0x020fca00000000ff */
[----:B------:R-:W-:-:S07]  /*4af0*/  IMAD R15, R12, R123, RZ ;  /* 0x0000007b0c0f7224 */ /* 0x000fce00078e02ff */
.L_x_169:
[----:B------:R-:W-:Y:S05]  /*4b00*/  BSYNC B1 ;  /* 0x0000000000017941 */ /* 0x000fea0003800000 */
.L_x_168:
        /* <DEDUP_REMOVED lines=11> */
.L_x_171:
[----:B------:R-:W-:Y:S05]  /*4bc0*/  BSYNC B1 ;  /* 0x0000000000017941 */ /* 0x000fea0003800000 */
.L_x_170:
[----:B---3--:R-:W-:Y:S01]  /*4bd0*/  @!P4 IMAD R13, R94, R122, R15 ;  /* 0x0000007a5e0dc224 */ /* 0x008fe200078e020f */
[----:B------:R-:W-:Y:S04]  /*4be0*/  BSSY B1, `(.L_x_172) ;  /* 0x0000006000017945 */ /* 0x000fe80003800000 */
[----:B------:R3:W-:Y:S01]  /*4bf0*/  @!P4 STG.E.U8 desc[UR36][R6.64+0x88], R13 ;  /* 0x0000880d0600c986 */ /* 0x0007e2000c101124 */
[----:B------:R-:W-:Y:S05]  /*4c00*/  @P3 BRA `(.L_x_173) ;  /* 0x00000000000c3947 */ /* 0x000fea0003800000 */
[----:B------:R-:W5:Y:S02]  /*4c10*/  LDG.E.U8 R130, desc[UR36][R10.64+0x89] ;  /* 0x000089240a827981 */ /* 0x000f64000c1e1100 */
[----:B-----5:R-:W-:-:S05]  /*4c20*/  PRMT R12, R130, 0x8880, RZ ;  /* 0x00008880820c7816 */ /* 0x020fca00000000ff */
[----:B------:R-:W-:-:S07]  /*4c30*/  IMAD R15, R12, R123, RZ ;  /* 0x0000007b0c0f7224 */ /* 0x000fce00078e02ff */
.L_x_173:
[----:B------:R-:W-:Y:S05]  /*4c40*/  BSYNC B1 ;  /* 0x0000000000017941 */ /* 0x000fea0003800000 */
.L_x_172:
[----:B------:R-:W-:Y:S01]  /*4c50*/  @!P3 IMAD R95, R95, R122, R15 ;  /* 0x0000007a5f5fb224 */ /* 0x000fe200078e020f */
[----:B------:R-:W-:Y:S04]  /*4c60*/  BSSY B1, `(.L_x_174) ;  /* 0x0000006000017945 */ /* 0x000fe80003800000 */
[----:B------:R0:W-:Y:S01]  /*4c70*/  @!P3 STG.E.U8 desc[UR36][R6.64+0x89], R95 ;  /* 0x0000895f0600b986 */ /* 0x0001e2000c101124 */
[----:B------:R-:W-:Y:S05]  /*4c80*/  @P5 BRA `(.L_x_175) ;  /* 0x00000000000c5947 */ /* 0x000fea0003800000 */
[----:B------:R-:W5:Y:S02]  /*4c90*/  LDG.E.U8 R130, desc[UR36][R8.64+0x90] ;  /* 0x0000902408827981 */ /* 0x000f64000c1e1100 */
[----:B-----5:R-:W-:-:S05]  /*4ca0*/  PRMT R12, R130, 0x8880, RZ ;  /* 0x00008880820c7816 */ /* 0x020fca00000000ff */
[----:B------:R-:W-:-:S07]  /*4cb0*/  IMAD R15, R12, R123, RZ ;  /* 0x0000007b0c0f7224 */ /* 0x000fce00078e02ff */
.L_x_175:
[----:B------:R-:W-:Y:S05]  /*4cc0*/  BSYNC B1 ;  /* 0x0000000000017941 */ /* 0x000fea0003800000 */
.L_x_174:
[----:B---3--:R-:W-:Y:S01]  /*4cd0*/  @!P5 IMAD R13, R96, R122, R15 ;  /* 0x0000007a600dd224 */ /* 0x008fe200078e020f */
[----:B------:R-:W-:Y:S04]  /*4ce0*/  BSSY B1, `(.L_x_176) ;  /* 0x0000006000017945 */ /* 0x000fe80003800000 */
[----:B------:R3:W-:Y:S01]  /*4cf0*/  @!P5 STG.E.U8 desc[UR36][R4.64+0x90], R13 ;  /* 0x0000900d0400d986 */ /* 0x0007e2000c101124 */
[----:B------:R-:W-:Y:S05]  /*4d00*/  @P2 BRA `(.L_x_177) ;  /* 0x00000000000c2947 */ /* 0x000fea0003800000 */
[----:B------:R-:W5:Y:S02]  /*4d10*/  LDG.E.U8 R130, desc[UR36][R8.64+0x91] ;  /* 0x0000912408827981 */ /* 0x000f64000c1e1100 */
[----:B-----5:R-:W-:-:S05]  /*4d20*/  PRMT R12, R130, 0x8880, RZ ;  /* 0x00008880820c7816 */ /* 0x020fca00000000ff */
[----:B------:R-:W-:-:S07]  /*4d30*/  IMAD R15, R12, R123, RZ ;  /* 0x0000007b0c0f7224 */ /* 0x000fce00078e02ff */
.L_x_177:
[----:B------:R-:W-:Y:S05]  /*4d40*/  BSYNC B1 ;  /* 0x0000000000017941 */ /* 0x000fea0003800000 */
.L_x_176:
        /* <DEDUP_REMOVED lines=11> */
.L_x_179:
[----:B------:R-:W-:Y:S05]  /*4e00*/  BSYNC B1 ;  /* 0x0000000000017941 */ /* 0x000fea0003800000 */
.L_x_178:
[----:B---3--:R-:W-:Y:S01]  /*4e10*/  @!P4 IMAD R13, R98, R122, R15 ;  /* 0x0000007a620dc224 */ /* 0x008fe200078e020f */
[----:B------:R-:W-:Y:S04]  /*4e20*/  BSSY B1, `(.L_x_180) ;  /* 0x0000006000017945 */ /* 0x000fe80003800000 */
[----:B------:R3:W-:Y:S01]  /*4e30*/  @!P4 STG.E.U8 desc[UR36][R6.64+0x90], R13 ;  /* 0x0000900d0600c986 */ /* 0x0007e2000c101124 */
[----:B------:R-:W-:Y:S05]  /*4e40*/  @P3 BRA `(.L_x_181) ;  /* 0x00000000000c3947 */ /* 0x000fea0003800000 */
[----:B------:R-:W5:Y:S02]  /*4e50*/  LDG.E.U8 R130, desc[UR36][R10.64+0x91] ;  /* 0x000091240a827981 */ /* 0x000f64000c1e1100 */
[----:B-----5:R-:W-:-:S05]  /*4e60*/  PRMT R12, R130, 0x8880, RZ ;  /* 0x00008880820c7816 */ /* 0x020fca00000000ff */
[----:B------:R-:W-:-:S07]  /*4e70*/  IMAD R15, R12, R123, RZ ;  /* 0x0000007b0c0f7224 */ /* 0x000fce00078e02ff */
.L_x_181:
[----:B------:R-:W-:Y:S05]  /*4e80*/  BSYNC B1 ;  /* 0x0000000000017941 */ /* 0x000fea0003800000 */
.L_x_180:
[----:B------:R-:W-:Y:S01]  /*4e90*/  @!P3 IMAD R99, R99, R122, R15 ;  /* 0x0000007a6363b224 */ /* 0x000fe200078e020f */
[----:B------:R-:W-:Y:S04]  /*4ea0*/  BSSY B1, `(.L_x_182) ;  /* 0x0000006000017945 */ /* 0x000fe80003800000 */
[----:B------:R0:W-:Y:S01]  /*4eb0*/  @!P3 STG.E.U8 desc[UR36][R6.64+0x91], R99 ;  /* 0x000091630600b986 */ /* 0x0001e2000c101124 */
[----:B------:R-:W-:Y:S05]  /*4ec0*/  @P5 BRA `(.L_x_183) ;  /* 0x00000000000c5947 */ /* 0x000fea0003800000 */
[----:B------:R-:W5:Y:S02]  /*4ed0*/  LDG.E.U8 R130, desc[UR36][R8.64+0x98] ;  /* 0x0000982408827981 */ /* 0x000f64000c1e1100 */
[----:B-----5:R-:W-:-:S05]  /*4ee0*/  PRMT R12, R130, 0x8880, RZ ;  /* 0x00008880820c7816 */ /* 0x020fca00000000ff */
[----:B------:R-:W-:-:S07]  /*4ef0*/  IMAD R15, R12, R123, RZ ;  /* 0x0000007b0c0f7224 */ /* 0x000fce00078e02ff */
.L_x_183:
[----:B------:R-:W-:Y:S05]  /*4f00*/  BSYNC B1 ;  /* 0x0000000000017941 */ /* 0x000fea0003800000 */
.L_x_182:
[----:B---3--:R-:W-:Y:S01]  /*4f10*/  @!P5 IMAD R13, R100, R122, R15 ;  /* 0x0000007a640dd224 */ /* 0x008fe200078e020f */
[----:B------:R-:W-:Y:S04]  /*4f20*/  BSSY B1, `(.L_x_184) ;  /* 0x0000006000017945 */ /* 0x000fe80003800000 */
[----:B------:R3:W-:Y:S01]  /*4f30*/  @!P5 STG.E.U8 desc[UR36][R4.64+0x98], R13 ;  /* 0x0000980d0400d986 */ /* 0x0007e2000c101124 */
[----:B------:R-:W-:Y:S05]  /*4f40*/  @P2 BRA `(.L_x_185) ;  /* 0x00000000000c2947 */ /* 0x000fea0003800000 */
[----:B------:R-:W5:Y:S02]  /*4f50*/  LDG.E.U8 R130, desc[UR36][R8.64+0x99] ;  /* 0x0000992408827981 */ /* 0x000f64000c1e1100 */
[----:B-----5:R-:W-:-:S05]  /*4f60*/  PRMT R12, R130, 0x8880, RZ ;  /* 0x00008880820c7816 */ /* 0x020fca00000000ff */
[----:B------:R-:W-:-:S07]  /*4f70*/  IMAD R15, R12, R123, RZ ;  /* 0x0000007b0c0f7224 */ /* 0x000fce00078e02ff */
.L_x_185:
[----:B------:R-:W-:Y:S05]  /*4f80*/  BSYNC B1 ;  /* 0x0000000000017941 */ /* 0x000fea0003800000 */
.L_x_184:
        /* <DEDUP_REMOVED lines=11> */
.L_x_187:
[----:B------:R-:W-:Y:S05]  /*5040*/  BSYNC B1 ;  /* 0x0000000000017941 */ /* 0x000fea0003800000 */
.L_x_186:
[----:B---3--:R-:W-:Y:S01]  /*5050*/  @!P4 IMAD R13, R102, R122, R15 ;  /* 0x0000007a660dc224 */ /* 0x008fe200078e020f */
[----:B------:R-:W-:Y:S04]  /*5060*/  BSSY B1, `(.L_x_188) ;  /* 0x0000006000017945 */ /* 0x000fe80003800000 */
[----:B------:R3:W-:Y:S01]  /*5070*/  @!P4 STG.E.U8 desc[UR36][R6.64+0x98], R13 ;  /* 0x0000980d0600c986 */ /* 0x0007e2000c101124 */
[----:B------:R-:W-:Y:S05]  /*5080*/  @P3 BRA `(.L_x_189) ;  /* 0x00000000000c3947 */ /* 0x000fea0003800000 */
[----:B------:R-:W5:Y:S02]  /*5090*/  LDG.E.U8 R130, desc[UR36][R10.64+0x99] ;  /* 0x000099240a827981 */ /* 0x000f64000c1e1100 */
[----:B-----5:R-:W-:-:S05]  /*50a0*/  PRMT R12, R130, 0x8880, RZ ;  /* 0x00008880820c7816 */ /* 0x020fca00000000ff */
[----:B------:R-:W-:-:S07]  /*50b0*/  IMAD R15, R12, R123, RZ ;  /* 0x0000007b0c0f7224 */ /* 0x000fce00078e02ff */
.L_x_189:
[----:B------:R-:W-:Y:S05]  /*50c0*/  BSYNC B1 ;  /* 0x0000000000017941 */ /* 0x000fea0003800000 */
.L_x_188:
[----:B------:R-:W-:Y:S01]  /*50d0*/  @!P3 IMAD R103, R103, R122, R15 ;  /* 0x0000007a6767b224 */ /* 0x000fe200078e020f */
[----:B------:R-:W-:Y:S04]  /*50e0*/  BSSY B1, `(.L_x_190) ;  /* 0x0000006000017945 */ /* 0x000fe80003800000 */
[----:B------:R0:W-:Y:S01]  /*50f0*/  @!P3 STG.E.U8 desc[UR36][R6.64+0x99], R103 ;  /* 0x000099670600b986 */ /* 0x0001e2000c101124 */
[----:B------:R-:W-:Y:S05]  /*5100*/  @P5 BRA `(.L_x_191) ;  /* 0x00000000000c5947 */ /* 0x000fea0003800000 */
[----:B------:R-:W5:Y:S02]  /*5110*/  LDG.E.U8 R130, desc[UR36][R8.64+0xa0] ;  /* 0x0000a02408827981 */ /* 0x000f64000c1e1100 */
[----:B-----5:R-:W-:-:S05]  /*5120*/  PRMT R12, R130, 0x8880, RZ ;  /* 0x00008880820c7816 */ /* 0x020fca00000000ff */
[----:B------:R-:W-:-:S07]  /*5130*/  IMAD R15, R12, R123, RZ ;  /* 0x0000007b0c0f7224 */ /* 0x000fce00078e02ff */
.L_x_191:
[----:B------:R-:W-:Y:S05]  /*5140*/  BSYNC B1 ;  /* 0x0000000000017941 */ /* 0x000fea0003800000 */
.L_x_190:
[----:B---3--:R-:W-:Y:S01]  /*5150*/  @!P5 IMAD R13, R104, R122, R15 ;  /* 0x0000007a680dd224 */ /* 0x008fe200078e020f */
[----:B------:R-:W-:Y:S04]  /*5160*/  BSSY B1, `(.L_x_192) ;  /* 0x0000006000017945 */ /* 0x000fe80003800000 */
[----:B------:R3:W-:Y:S01]  /*5170*/  @!P5 STG.E.U8 desc[UR36][R4.64+0xa0], R13 ;  /* 0x0000a00d0400d986 */ /* 0x0007e2000c101124 */
[----:B------:R-:W-:Y:S05]  /*5180*/  @P2 BRA `(.L_x_193) ;  /* 0x00000000000c2947 */ /* 0x000fea0003800000 */
[----:B------:R-:W5:Y:S02]  /*5190*/  LDG.E.U8 R130, desc[UR36][R8.64+0xa1] ;  /* 0x0000a12408827981 */ /* 0x000f64000c1e1100 */
[----:B-----5:R-:W-:-:S05]  /*51a0*/  PRMT R12, R130, 0x8880, RZ ;  /* 0x00008880820c7816 */ /* 0x020fca00000000ff */
[----:B------:R-:W-:-:S07]  /*51b0*/  IMAD R15, R12, R123, RZ ;  /* 0x0000007b0c0f7224 */ /* 0x000fce00078e02ff */
.L_x_193:
[----:B------:R-:W-:Y:S05]  /*51c0*/  BSYNC B1 ;  /* 0x0000000000017941 */ /* 0x000fea0003800000 */
.L_x_192:
        /* <DEDUP_REMOVED lines=11> */
.L_x_195:
[----:B------:R-:W-:Y:S05]  /*5280*/  BSYNC B1 ;  /* 0x0000000000017941 */ /* 0x000fea0003800000 */
.L_x_194:
[----:B---3--:R-:W-:Y:S01]  /*5290*/  @!P4 IMAD R13, R106, R122, R15 ;  /* 0x0000007a6a0dc224 */ /* 0x008fe200078e020f */
[----:B------:R-:W-:Y:S04]  /*52a0*/  BSSY B1, `(.L_x_196) ;  /* 0x0000006000017945 */ /* 0x000fe80003800000 */
[----:B------:R3:W-:Y:S01]  /*52b0*/  @!P4 STG.E.U8 desc[UR36][R6.64+0xa0], R13 ;  /* 0x0000a00d0600c986 */ /* 0x0007e2000c101124 */
[----:B------:R-:W-:Y:S05]  /*52c0*/  @P3 BRA `(.L_x_197) ;  /* 0x00000000000c3947 */ /* 0x000fea0003800000 */
[----:B------:R-:W5:Y:S02]  /*52d0*/  LDG.E.U8 R130, desc[UR36][R10.64+0xa1] ;  /* 0x0000a1240a827981 */ /* 0x000f64000c1e1100 */
[----:B-----5:R-:W-:-:S05]  /*52e0*/  PRMT R12, R130, 0x8880, RZ ;  /* 0x00008880820c7816 */ /* 0x020fca00000000ff */
[----:B------:R-:W-:-:S07]  /*52f0*/  IMAD R15, R12, R123, RZ ;  /* 0x0000007b0c0f7224 */ /* 0x000fce00078e02ff */
.L_x_197:
[----:B------:R-:W-:Y:S05]  /*5300*/  BSYNC B1 ;  /* 0x0000000000017941 */ /* 0x000fea0003800000 */
.L_x_196:
[----:B------:R-:W-:Y:S01]  /*5310*/  @!P3 IMAD R107, R107, R122, R15 ;  /* 0x0000007a6b6bb224 */ /* 0x000fe200078e020f */
[----:B------:R-:W-:Y:S04]  /*5320*/  BSSY B1, `(.L_x_198) ;  /* 0x0000006000017945 */ /* 0x000fe80003800000 */
[----:B------:R0:W-:Y:S01]  /*5330*/  @!P3 STG.E.U8 desc[UR36][R6.64+0xa1], R107 ;  /* 0x0000a16b0600b986 */ /* 0x0001e2000c101124 */
[----:B------:R-:W-:Y:S05]  /*5340*/  @P5 BRA `(.L_x_199) ;  /* 0x00000000000c5947 */ /* 0x000fea0003800000 */
[----:B------:R-:W5:Y:S02]  /*5350*/  LDG.E.U8 R130, desc[UR36][R8.64+0xa8] ;  /* 0x0000a82408827981 */ /* 0x000f64000c1e1100 */
[----:B-----5:R-:W-:-:S05]  /*5360*/  PRMT R12, R130, 0x8880, RZ ;  /* 0x00008880820c7816 */ /* 0x020fca00000000ff */
[----:B------:R-:W-:-:S07]  /*5370*/  IMAD R15, R12, R123, RZ ;  /* 0x0000007b0c0f7224 */ /* 0x000fce00078e02ff */
.L_x_199:
[----:B------:R-:W-:Y:S05]  /*5380*/  BSYNC B1 ;  /* 0x0000000000017941 */ /* 0x000fea0003800000 */
.L_x_198:
[----:B---3--:R-:W-:Y:S01]  /*5390*/  @!P5 IMAD R13, R108, R122, R15 ;  /* 0x0000007a6c0dd224 */ /* 0x008fe200078e020f */
[----:B------:R-:W-:Y:S04]  /*53a0*/  BSSY B1, `(.L_x_200) ;  /* 0x0000006000017945 */ /* 0x000fe80003800000 */
[----:B------:R3:W-:Y:S01]  /*53b0*/  @!P5 STG.E.U8 desc[UR36][R4.64+0xa8], R13 ;  /* 0x0000a80d0400d986 */ /* 0x0007e2000c101124 */
[----:B------:R-:W-:Y:S05]  /*53c0*/  @P2 BRA `(.L_x_201) ;  /* 0x00000000000c2947 */ /* 0x000fea0003800000 */
[----:B------:R-:W5:Y:S02]  /*53d0*/  LDG.E.U8 R130, desc[UR36][R8.64+0xa9] ;  /* 0x0000a92408827981 */ /* 0x000f64000c1e1100 */
[----:B-----5:R-:W-:-:S05]  /*53e0*/  PRMT R12, R130, 0x8880, RZ ;  /* 0x00008880820c7816 */ /* 0x020fca00000000ff */
[----:B------:R-:W-:-:S07]  /*53f0*/  IMAD R15, R12, R123, RZ ;  /* 0x0000007b0c0f7224 */ /* 0x000fce00078e02ff */
.L_x_201:
[----:B------:R-:W-:Y:S05]  /*5400*/  BSYNC B1 ;  /* 0x0000000000017941 */ /* 0x000fea0003800000 */
.L_x_200:
        /* <DEDUP_REMOVED lines=11> */
.L_x_203:
[----:B------:R-:W-:Y:S05]  /*54c0*/  BSYNC B1 ;  /* 0x0000000000017941 */ /* 0x000fea0003800000 */
.L_x_202:
[----:B---3--:R-:W-:Y:S01]  /*54d0*/  @!P4 IMAD R13, R110, R122, R15 ;  /* 0x0000007a6e0dc224 */ /* 0x008fe200078e020f */
[----:B------:R-:W-:Y:S04]  /*54e0*/  BSSY B1, `(.L_x_204) ;  /* 0x0000006000017945 */ /* 0x000fe80003800000 */
[----:B------:R3:W-:Y:S01]  /*54f0*/  @!P4 STG.E.U8 desc[UR36][R6.64+0xa8], R13 ;  /* 0x0000a80d0600c986 */ /* 0x0007e2000c101124 */
[----:B------:R-:W-:Y:S05]  /*5500*/  @P3 BRA `(.L_x_205) ;  /* 0x00000000000c3947 */ /* 0x000fea0003800000 */
[----:B------:R-:W5:Y:S02]  /*5510*/  LDG.E.U8 R130, desc[UR36][R10.64+0xa9] ;  /* 0x0000a9240a827981 */ /* 0x000f64000c1e1100 */
[----:B-----5:R-:W-:-:S05]  /*5520*/  PRMT R12, R130, 0x8880, RZ ;  /* 0x00008880820c7816 */ /* 0x020fca00000000ff */
[----:B------:R-:W-:-:S07]  /*5530*/  IMAD R15, R12, R123, RZ ;  /* 0x0000007b0c0f7224 */ /* 0x000fce00078e02ff */
.L_x_205:
[----:B------:R-:W-:Y:S05]  /*5540*/  BSYNC B1 ;  /* 0x0000000000017941 */ /* 0x000fea0003800000 */
.L_x_204:
[----:B------:R-:W-:Y:S01]  /*5550*/  @!P3 IMAD R111, R111, R122, R15 ;  /* 0x0000007a6f6fb224 */ /* 0x000fe200078e020f */
[----:B------:R-:W-:Y:S04]  /*5560*/  BSSY B1, `(.L_x_206) ;  /* 0x0000006000017945 */ /* 0x000fe80003800000 */
[----:B------:R0:W-:Y:S01]  /*5570*/  @!P3 STG.E.U8 desc[UR36][R6.64+0xa9], R111 ;  /* 0x0000a96f0600b986 */ /* 0x0001e2000c101124 */
[----:B------:R-:W-:Y:S05]  /*5580*/  @P5 BRA `(.L_x_207) ;  /* 0x00000000000c5947 */ /* 0x000fea0003800000 */
[----:B------:R-:W5:Y:S02]  /*5590*/  LDG.E.U8 R130, desc[UR36][R8.64+0xb0] ;  /* 0x0000b02408827981 */ /* 0x000f64000c1e1100 */
[----:B-----5:R-:W-:-:S05]  /*55a0*/  PRMT R12, R130, 0x8880, RZ ;  /* 0x00008880820c7816 */ /* 0x020fca00000000ff */
[----:B------:R-:W-:-:S07]  /*55b0*/  IMAD R15, R12, R123, RZ ;  /* 0x0000007b0c0f7224 */ /* 0x000fce00078e02ff */
.L_x_207:
[----:B------:R-:W-:Y:S05]  /*55c0*/  BSYNC B1 ;  /* 0x0000000000017941 */ /* 0x000fea0003800000 */
.L_x_206:
[----:B---3--:R-:W-:Y:S01]  /*55d0*/  @!P5 IMAD R13, R112, R122, R15 ;  /* 0x0000007a700dd224 */ /* 0x008fe200078e020f */
[----:B------:R-:W-:Y:S04]  /*55e0*/  BSSY B1, `(.L_x_208) ;  /* 0x0000006000017945 */ /* 0x000fe80003800000 */
[----:B------:R3:W-:Y:S01]  /*55f0*/  @!P5 STG.E.U8 desc[UR36][R4.64+0xb0], R13 ;  /* 0x0000b00d0400d986 */ /* 0x0007e2000c101124 */
[----:B------:R-:W-:Y:S05]  /*5600*/  @P2 BRA `(.L_x_209) ;  /* 0x00000000000c2947 */ /* 0x000fea0003800000 */
[----:B------:R-:W5:Y:S02]  /*5610*/  LDG.E.U8 R130, desc[UR36][R8.64+0xb1] ;  /* 0x0000b12408827981 */ /* 0x000f64000c1e1100 */
[----:B-----5:R-:W-:-:S05]  /*5620*/  PRMT R12, R130, 0x8880, RZ ;  /* 0x00008880820c7816 */ /* 0x020fca00000000ff */
[----:B------:R-:W-:-:S07]  /*5630*/  IMAD R15, R12, R123, RZ ;  /* 0x0000007b0c0f7224 */ /* 0x000fce00078e02ff */
.L_x_209:
[----:B------:R-:W-:Y:S05]  /*5640*/  BSYNC B1 ;  /* 0x0000000000017941 */ /* 0x000fea0003800000 */
.L_x_208:
[----:B------:R-:W-:Y:S01]  /*5650*/  ISETP.LT.OR P4, PT, R3, 0xb1, !P0 ;  /* 0x000000b10300780c */ /* 0x000fe20004781670 */
[----:B------:R-:W-:Y:S01]  /*5660*/  @!P2 IMAD R113, R113, R122, R15 ;  /* 0x0000007a7171a224 */ /* 0x000fe200078e020f */
[----:B------:R-:W-:Y:S01]  /*5670*/  BSSY B1, `(.L_x_210) ;  /* 0x000000a000017945 */ /* 0x000fe20003800000 */
[C---:B------:R-:W-:Y:S02]  /*5680*/  ISETP.LT.OR P3, PT, R3.reuse, 0xb2, !P0 ;  /* 0x000000b20300780c */ /* 0x040fe40004761670 */
[C---:B------:R-:W-:Y:S01]  /*5690*/  ISETP.LT.OR P5, PT, R3.reuse, 0xb9, !P0 ;  /* 0x000000b90300780c */ /* 0x040fe200047a1670 */
[----:B------:R0:W-:Y:S01]  /*56a0*/  @!P2 STG.E.U8 desc[UR36][R4.64+0xb1], R113 ;  /* 0x0000b1710400a986 */ /* 0x0001e2000c101124 */
[C---:B------:R-:W-:Y:S02]  /*56b0*/  ISETP.LT.OR P2, PT, R3.reuse, 0xb9, !P1 ;  /* 0x000000b90300780c */ /* 0x040fe40004f41670 */
[----:B------:R-:W-:-:S04]  /*56c0*/  ISETP.LT.OR P1, PT, R3, 0xba, !P1 ;  /* 0x000000ba0300780c */ /* 0x000fc80004f21670 */
[----:B------:R-:W-:Y:S09]  /*56d0*/  @P4 BRA `(.L_x_211) ;  /* 0x00000000000c4947 */ /* 0x000ff20003800000 */
[----:B------:R-:W5:Y:S02]  /*56e0*/  LDG.E.U8 R130, desc[UR36][R10.64+0xb0] ;  /* 0x0000b0240a827981 */ /* 0x000f64000c1e1100 */
[----:B-----5:R-:W-:-:S05]  /*56f0*/  PRMT R12, R130, 0x8880, RZ ;  /* 0x00008880820c7816 */ /* 0x020fca00000000ff */
[----:B------:R-:W-:-:S07]  /*5700*/  IMAD R15, R12, R123, RZ ;  /* 0x0000007b0c0f7224 */ /* 0x000fce00078e02ff */
.L_x_211:
[----:B------:R-:W-:Y:S05]  /*5710*/  BSYNC B1 ;  /* 0x0000000000017941 */ /* 0x000fea0003800000 */
.L_x_210:
[----:B---3--:R-:W-:Y:S01]  /*5720*/  @!P4 IMAD R13, R114, R122, R15 ;  /* 0x0000007a720dc224 */ /* 0x008fe200078e020f */
[----:B------:R-:W-:Y:S04]  /*5730*/  BSSY B1, `(.L_x_212) ;  /* 0x0000006000017945 */ /* 0x000fe80003800000 */
[----:B------:R3:W-:Y:S01]  /*5740*/  @!P4 STG.E.U8 desc[UR36][R6.64+0xb0], R13 ;  /* 0x0000b00d0600c986 */ /* 0x0007e2000c101124 */
[----:B------:R-:W-:Y:S05]  /*5750*/  @P3 BRA `(.L_x_213) ;  /* 0x00000000000c3947 */ /* 0x000fea0003800000 */
[----:B------:R-:W5:Y:S02]  /*5760*/  LDG.E.U8 R130, desc[UR36][R10.64+0xb1] ;  /* 0x0000b1240a827981 */ /* 0x000f64000c1e1100 */
[----:B-----5:R-:W-:-:S05]  /*5770*/  PRMT R12, R130, 0x8880, RZ ;  /* 0x00008880820c7816 */ /* 0x020fca00000000ff */
[----:B------:R-:W-:-:S07]  /*5780*/  IMAD R15, R12, R123, RZ ;  /* 0x0000007b0c0f7224 */ /* 0x000fce00078e02ff */
.L_x_213:
[----:B------:R-:W-:Y:S05]  /*5790*/  BSYNC B1 ;  /* 0x0000000000017941 */ /* 0x000fea0003800000 */
.L_x_212:
[----:B------:R-:W-:Y:S01]  /*57a0*/  @!P3 IMAD R115, R115, R122, R15 ;  /* 0x0000007a7373b224 */ /* 0x000fe200078e020f */
[----:B------:R-:W-:Y:S04]  /*57b0*/  BSSY B1, `(.L_x_214) ;  /* 0x0000006000017945 */ /* 0x000fe80003800000 */
[----:B------:R0:W-:Y:S01]  /*57c0*/  @!P3 STG.E.U8 desc[UR36][R6.64+0xb1], R115 ;  /* 0x0000b1730600b986 */ /* 0x0001e2000c101124 */
[----:B------:R-:W-:Y:S05]  /*57d0*/  @P2 BRA `(.L_x_215) ;  /* 0x00000000000c2947 */ /* 0x000fea0003800000 */
[----:B------:R-:W5:Y:S02]  /*57e0*/  LDG.E.U8 R130, desc[UR36][R8.64+0xb8] ;  /* 0x0000b82408827981 */ /* 0x000f64000c1e1100 */
[----:B-----5:R-:W-:-:S05]  /*57f0*/  PRMT R12, R130, 0x8880, RZ ;  /* 0x00008880820c7816 */ /* 0x020fca00000000ff */
[----:B------:R-:W-:-:S07]  /*5800*/  IMAD R15, R12, R123, RZ ;  /* 0x0000007b0c0f7224 */ /* 0x000fce00078e02ff */
.L_x_215:
[----:B------:R-:W-:Y:S05]  /*5810*/  BSYNC B1 ;  /* 0x0000000000017941 */ /* 0x000fea0003800000 */
.L_x_214:
[----:B---3--:R-:W-:Y:S01]  /*5820*/  @!P2 IMAD R13, R116, R122, R15 ;  /* 0x0000007a740da224 */ /* 0x008fe200078e020f */
[----:B------:R-:W-:Y:S04]  /*5830*/  BSSY B1, `(.L_x_216) ;  /* 0x0000006000017945 */ /* 0x000fe80003800000 */
[----:B------:R3:W-:Y:S01]  /*5840*/  @!P2 STG.E.U8 desc[UR36][R4.64+0xb8], R13 ;  /* 0x0000b80d0400a986 */ /* 0x0007e2000c101124 */
[----:B------:R-:W-:Y:S05]  /*5850*/  @P1 BRA `(.L_x_217) ;  /* 0x00000000000c1947 */ /* 0x000fea0003800000 */
[----:B------:R-:W5:Y:S02]  /*5860*/  LDG.E.U8 R130, desc[UR36][R8.64+0xb9] ;  /* 0x0000b92408827981 */ /* 0x000f64000c1e1100 */
[----:B-----5:R-:W-:-:S05]  /*5870*/  PRMT R12, R130, 0x8880, RZ ;  /* 0x00008880820c7816 */ /* 0x020fca00000000ff */
[----:B------:R-:W-:-:S07]  /*5880*/  IMAD R15, R12, R123, RZ ;  /* 0x0000007b0c0f7224 */ /* 0x000fce00078e02ff */
.L_x_217:
[----:B------:R-:W-:Y:S05]  /*5890*/  BSYNC B1 ;  /* 0x0000000000017941 */ /* 0x000fea0003800000 */
.L_x_216:
[----:B------:R-:W-:Y:S01]  /*58a0*/  @!P1 IMAD R117, R117, R122, R15 ;  /* 0x0000007a75759224 */ /* 0x000fe200078e020f */
[----:B------:R-:W-:Y:S04]  /*58b0*/  BSSY B1, `(.L_x_218) ;  /* 0x0000006000017945 */ /* 0x000fe80003800000 */
[----:B------:R0:W-:Y:S01]  /*58c0*/  @!P1 STG.E.U8 desc[UR36][R4.64+0xb9], R117 ;  /* 0x0000b97504009986 */ /* 0x0001e2000c101124 */
[----:B------:R-:W-:Y:S05]  /*58d0*/  @P5 BRA `(.L_x_219) ;  /* 0x00000000000c5947 */ /* 0x000fea0003800000 */
[----:B------:R-:W0:Y:S02]  /*58e0*/  LDG.E.U8 R130, desc[UR36][R10.64+0xb8] ;  /* 0x0000b8240a827981 */ /* 0x000e24000c1e1100 */
[----:B0123--:R-:W-:-:S05]  /*58f0*/  PRMT R4, R130, 0x8880, RZ ;  /* 0x0000888082047816 */ /* 0x00ffca00000000ff */
[----:B------:R-:W-:-:S07]  /*5900*/  IMAD R15, R4, R123, RZ ;  /* 0x0000007b040f7224 */ /* 0x000fce00078e02ff */
.L_x_219:
[----:B------:R-:W-:Y:S05]  /*5910*/  BSYNC B1 ;  /* 0x0000000000017941 */ /* 0x000fea0003800000 */
.L_x_218:
[----:B0123--:R-:W-:Y:S01]  /*5920*/  @!P5 IMAD R5, R118, R122, R15 ;  /* 0x0000007a7605d224 */ /* 0x00ffe200078e020f */
[----:B------:R-:W-:Y:S01]  /*5930*/  ISETP.LT.OR P0, PT, R3, 0xba, !P0 ;  /* 0x000000ba0300780c */ /* 0x000fe20004701670 */
[----:B------:R-:W-:Y:S03]  /*5940*/  BSSY B1, `(.L_x_220) ;  /* 0x0000006000017945 */ /* 0x000fe60003800000 */
[----:B------:R0:W-:Y:S09]  /*5950*/  @!P5 STG.E.U8 desc[UR36][R6.64+0xb8], R5 ;  /* 0x0000b8050600d986 */ /* 0x0001f2000c101124 */
[----:B------:R-:W-:Y:S05]  /*5960*/  @P0 BRA `(.L_x_221) ;  /* 0x00000000000c0947 */ /* 0x000fea0003800000 */
[----:B------:R-:W2:Y:S02]  /*5970*/  LDG.E.U8 R130, desc[UR36][R10.64+0xb9] ;  /* 0x0000b9240a827981 */ /* 0x000ea4000c1e1100 */
[----:B--2---:R-:W-:-:S05]  /*5980*/  PRMT R4, R130, 0x8880, RZ ;  /* 0x0000888082047816 */ /* 0x004fca00000000ff */
[----:B------:R-:W-:-:S07]  /*5990*/  IMAD R15, R4, R123, RZ ;  /* 0x0000007b040f7224 */ /* 0x000fce00078e02ff */
.L_x_221:
[----:B------:R-:W-:Y:S05]  /*59a0*/  BSYNC B1 ;  /* 0x0000000000017941 */ /* 0x000fea0003800000 */
.L_x_220:
[----:B------:R-:W-:Y:S01]  /*59b0*/  IMAD R15, R119, R122, R15 ;  /* 0x0000007a770f7224 */ /* 0x000fe200078e020f */
[----:B------:R-:W-:Y:S06]  /*59c0*/  @P0 BRA `(.L_x_222) ;  /* 0x0000001000900947 */ /* 0x000fec0003800000 */
[----:B------:R1:W-:Y:S01]  /*59d0*/  STG.E.U8 desc[UR36][R6.64+0xb9], R15 ;  /* 0x0000b90f06007986 */ /* 0x0003e2000c101124 */
[----:B------:R-:W-:Y:S05]  /*59e0*/  BRA `(.L_x_222) ;  /* 0x0000001000887947 */ /* 0x000fea0003800000 */
.L_x_29:
[C---:B------:R-:W-:Y:S02]  /*59f0*/  ISETP.GE.AND P1, PT, R131.reuse, 0x1, PT ;  /* 0x000000018300780c */ /* 0x040fe40003f26270 */
[----:B------:R-:W-:Y:S02]  /*5a00*/  ISETP.GE.AND P0, PT, R131, 0x9, PT ;  /* 0x000000098300780c */ /* 0x000fe40003f06270 */
[C---:B------:R-:W-:Y:S02]  /*5a10*/  ISETP.LT.OR P4, PT, R3.reuse, 0x1, !P1 ;  /* 0x000000010300780c */ /* 0x040fe40004f81670 */
[C---:B------:R-:W-:Y:S02]  /*5a20*/  ISETP.LT.OR P3, PT, R3.reuse, 0x2, !P1 ;  /* 0x000000020300780c */ /* 0x040fe40004f61670 */
[C---:B------:R-:W-:Y:S02]  /*5a30*/  ISETP.LT.OR P2, PT, R3.reuse, 0x1, !P0 ;  /* 0x000000010300780c */ /* 0x040fe40004741670 */
[----:B------:R-:W-:-:S07]  /*5a40*/  ISETP.LT.OR P5, PT, R3, 0x2, !P0 ;  /* 0x000000020300780c */ /* 0x000fce00047a1670 */
[-C--:B------:R-:W-:Y:S02]  /*5a50*/  @!P4 IMAD R9, R24, R122.reuse, RZ ;  /* 0x0000007a1809c224 */ /* 0x080fe400078e02ff */
[-C--:B------:R-:W-:Y:S02]  /*5a60*/  @!P3 IMAD R25, R25, R122.reuse, RZ ;  /* 0x0000007a1919b224 */ /* 0x080fe400078e02ff */
[-C--:B------:R-:W-:Y:S01]  /*5a70*/  @!P2 IMAD R11, R26, R122.reuse, RZ ;  /* 0x0000007a1a0ba224 */ /* 0x080fe200078e02ff */
[----:B------:R0:W-:Y:S01]  /*5a80*/  @!P4 STG.E.U8 desc[UR36][R4.64], R9 ;  /* 0x000000090400c986 */ /* 0x0001e2000c101124 */
[----:B------:R-:W-:Y:S01]  /*5a90*/  ISETP.LT.OR P4, PT, R3, 0x9, !P1 ;  /* 0x000000090300780c */ /* 0x000fe20004f81670 */
[----:B------:R-:W-:Y:S02]  /*5aa0*/  @!P5 IMAD R27, R27, R122, RZ ;  /* 0x0000007a1b1bd224 */ /* 0x000fe400078e02ff */
[----:B------:R-:W-:Y:S01]  /*5ab0*/  @!P3 STG.E.U8 desc[UR36][R4.64+0x1], R25 ;  /* 0x000001190400b986 */ /* 0x000fe2000c101124 */
[----:B------:R-:W-:-:S03]  /*5ac0*/  ISETP.LT.OR P3, PT, R3, 0xa, !P1 ;  /* 0x0000000a0300780c */ /* 0x000fc60004f61670 */
[----:B------:R1:W-:Y:S01]  /*5ad0*/  @!P2 STG.E.U8 desc[UR36][R6.64], R11 ;  /* 0x0000000b0600a986 */ /* 0x0003e2000c101124 */
[----:B------:R-:W-:-:S03]  /*5ae0*/  ISETP.LT.OR P2, PT, R3, 0x9, !P0 ;  /* 0x000000090300780c */ /* 0x000fc60004741670 */
[----:B------:R-:W-:Y:S01]  /*5af0*/  @!P5 STG.E.U8 desc[UR36][R6.64+0x1], R27 ;  /* 0x0000011b0600d986 */ /* 0x000fe2000c101124 */
[----:B------:R-:W-:Y:S01]  /*5b00*/  ISETP.LT.OR P5, PT, R3, 0xa, !P0 ;  /* 0x0000000a0300780c */ /* 0x000fe200047a1670 */
[----:B------:R-:W-:-:S04]  /*5b10*/  @!P4 IMAD R13, R28, R122, RZ ;  /* 0x0000007a1c0dc224 */ /* 0x000fc800078e02ff */
[-C--:B------:R-:W-:Y:S01]  /*5b20*/  @!P3 IMAD R29, R29, R122.reuse, RZ ;  /* 0x0000007a1d1db224 */ /* 0x080fe200078e02ff */
[----:B------:R-:W-:Y:S01]  /*5b30*/  @!P4 STG.E.U8 desc[UR36][R4.64+0x8], R13 ;  /* 0x0000080d0400c986 */ /* 0x000fe2000c101124 */
[C---:B------:R-:W-:Y:S02]  /*5b40*/  ISETP.LT.OR P4, PT, R3.reuse, 0x11, !P1 ;  /* 0x000000110300780c */ /* 0x040fe40004f81670 */
[-C--:B0-----:R-:W-:Y:S01]  /*5b50*/  @!P2 IMAD R9, R30, R122.reuse, RZ ;  /* 0x0000007a1e09a224 */ /* 0x081fe200078e02ff */
[----:B------:R-:W-:Y:S01]  /*5b60*/  @!P3 STG.E.U8 desc[UR36][R4.64+0x9], R29 ;  /* 0x0000091d0400b986 */ /* 0x000fe2000c101124 */
[----:B------:R-:W-:Y:S02]  /*5b70*/  ISETP.LT.OR P3, PT, R3, 0x12, !P1 ;  /* 0x000000120300780c */ /* 0x000fe40004f61670 */
[----:B------:R-:W-:Y:S01]  /*5b80*/  @!P5 IMAD R31, R31, R122, RZ ;  /* 0x0000007a1f1fd224 */ /* 0x000fe200078e02ff */
[----:B------:R0:W-:Y:S01]  /*5b90*/  @!P2 STG.E.U8 desc[UR36][R6.64+0x8], R9 ;  /* 0x000008090600a986 */ /* 0x0001e2000c101124 */
[----:B------:R-:W-:-:S03]  /*5ba0*/  ISETP.LT.OR P2, PT, R3, 0x11, !P0 ;  /* 0x000000110300780c */ /* 0x000fc60004741670 */
[----:B------:R-:W-:Y:S01]  /*5bb0*/  @!P5 STG.E.U8 desc[UR36][R6.64+0x9], R31 ;  /* 0x0000091f0600d986 */ /* 0x000fe2000c101124 */
[----:B------:R-:W-:Y:S01]  /*5bc0*/  ISETP.LT.OR P5, PT, R3, 0x12, !P0 ;  /* 0x000000120300780c */ /* 0x000fe200047a1670 */
[----:B-1----:R-:W-:-:S04]  /*5bd0*/  @!P4 IMAD R11, R32, R122, RZ ;  /* 0x0000007a200bc224 */ /* 0x002fc800078e02ff */
        /* <DEDUP_REMOVED lines=205> */
[----:B------:R1:W-:Y:S01]  /*68b0*/  @!P4 STG.E.U8 desc[UR36][R4.64+0x98], R13 ;  /* 0x0000980d0400c986 */ /* 0x0003e2000c101124 */
        /* <DEDUP_REMOVED lines=13> */
[-C--:B-1----:R-:W-:Y:S01]  /*6990*/  @!P2 IMAD R13, R106, R122.reuse, RZ ;  /* 0x0000007a6a0da224 */ /* 0x082fe200078e02ff */
[----:B------:R-:W-:Y:S01]  /*69a0*/  @!P3 STG.E.U8 desc[UR36][R4.64+0xa1], R105 ;  /* 0x0000a1690400b986 */ /* 0x000fe2000c101124 */
[----:B------:R-:W-:Y:S02]  /*69b0*/  ISETP.LT.OR P3, PT, R3, 0xaa, !P1 ;  /* 0x000000aa0300780c */ /* 0x000fe40004f61670 */
[----:B------:R-:W-:Y:S01]  /*69c0*/  @!P5 IMAD R107, R107, R122, RZ ;  /* 0x0000007a6b6bd224 */ /* 0x000fe200078e02ff */
[----:B------:R1:W-:Y:S01]  /*69d0*/  @!P2 STG.E.U8 desc[UR36][R6.64+0xa0], R13 ;  /* 0x0000a00d0600a986 */ /* 0x0003e2000c101124 */
[----:B------:R-:W-:-:S03]  /*69e0*/  ISETP.LT.OR P2, PT, R3, 0xa9, !P0 ;  /* 0x000000a90300780c */ /* 0x000fc60004741670 */
[----:B------:R-:W-:Y:S01]  /*69f0*/  @!P5 STG.E.U8 desc[UR36][R6.64+0xa1], R107 ;  /* 0x0000a16b0600d986 */ /* 0x000fe2000c101124 */
[----:B------:R-:W-:Y:S01]  /*6a00*/  ISETP.LT.OR P5, PT, R3, 0xaa, !P0 ;  /* 0x000000aa0300780c */ /* 0x000fe200047a1670 */
[----:B0-----:R-:W-:-:S04]  /*6a10*/  @!P4 IMAD R9, R108, R122, RZ ;  /* 0x0000007a6c09c224 */ /* 0x001fc800078e02ff */
[-C--:B------:R-:W-:Y:S01]  /*6a20*/  @!P3 IMAD R109, R109, R122.reuse, RZ ;  /* 0x0000007a6d6db224 */ /* 0x080fe200078e02ff */
[----:B------:R-:W-:Y:S01]  /*6a30*/  @!P4 STG.E.U8 desc[UR36][R4.64+0xa8], R9 ;  /* 0x0000a8090400c986 */ /* 0x000fe2000c101124 */
[C---:B------:R-:W-:Y:S02]  /*6a40*/  ISETP.LT.OR P4, PT, R3.reuse, 0xb2, !P1 ;  /* 0x000000b20300780c */ /* 0x040fe40004f81670 */
[-C--:B--2---:R-:W-:Y:S01]  /*6a50*/  @!P2 IMAD R11, R110, R122.reuse, RZ ;  /* 0x0000007a6e0ba224 */ /* 0x084fe200078e02ff */
[----:B------:R-:W-:Y:S01]  /*6a60*/  @!P3 STG.E.U8 desc[UR36][R4.64+0xa9], R109 ;  /* 0x0000a96d0400b986 */ /* 0x000fe2000c101124 */
[----:B------:R-:W-:Y:S02]  /*6a70*/  ISETP.LT.OR P3, PT, R3, 0xb1, !P1 ;  /* 0x000000b10300780c */ /* 0x000fe40004f61670 */
[----:B------:R-:W-:Y:S01]  /*6a80*/  @!P5 IMAD R111, R111, R122, RZ ;  /* 0x0000007a6f6fd224 */ /* 0x000fe200078e02ff */
[----:B------:R0:W-:Y:S01]  /*6a90*/  @!P2 STG.E.U8 desc[UR36][R6.64+0xa8], R11 ;  /* 0x0000a80b0600a986 */ /* 0x0001e2000c101124 */
[----:B------:R-:W-:-:S03]  /*6aa0*/  ISETP.LT.OR P2, PT, R3, 0xb1, !P0 ;  /* 0x000000b10300780c */ /* 0x000fc60004741670 */
[----:B------:R2:W-:Y:S01]  /*6ab0*/  @!P5 STG.E.U8 desc[UR36][R6.64+0xa9], R111 ;  /* 0x0000a96f0600d986 */ /* 0x0005e2000c101124 */
[----:B------:R-:W-:Y:S01]  /*6ac0*/  ISETP.LT.OR P5, PT, R3, 0xb9, !P0 ;  /* 0x000000b90300780c */ /* 0x000fe200047a1670 */
[----:B------:R-:W-:-:S04]  /*6ad0*/  @!P4 IMAD R113, R113, R122, RZ ;  /* 0x0000007a7171c224 */ /* 0x000fc800078e02ff */
[-C--:B-1----:R-:W-:Y:S01]  /*6ae0*/  @!P3 IMAD R13, R112, R122.reuse, RZ ;  /* 0x0000007a700db224 */ /* 0x082fe200078e02ff */
[----:B------:R2:W-:Y:S01]  /*6af0*/  @!P4 STG.E.U8 desc[UR36][R4.64+0xb1], R113 ;  /* 0x0000b1710400c986 */ /* 0x0005e2000c101124 */
[C---:B------:R-:W-:Y:S02]  /*6b00*/  ISETP.LT.OR P4, PT, R3.reuse, 0xb2, !P0 ;  /* 0x000000b20300780c */ /* 0x040fe40004781670 */
[C---:B------:R-:W-:Y:S01]  /*6b10*/  ISETP.LT.OR P0, PT, R3.reuse, 0xba, !P0 ;  /* 0x000000ba0300780c */ /* 0x040fe20004701670 */
[----:B------:R2:W-:Y:S01]  /*6b20*/  @!P3 STG.E.U8 desc[UR36][R4.64+0xb0], R13 ;  /* 0x0000b00d0400b986 */ /* 0x0005e2000c101124 */
[C---:B------:R-:W-:Y:S02]  /*6b30*/  ISETP.LT.OR P3, PT, R3.reuse, 0xb9, !P1 ;  /* 0x000000b90300780c */ /* 0x040fe40004f61670 */
[----:B------:R-:W-:Y:S01]  /*6b40*/  ISETP.LT.OR P1, PT, R3, 0xba, !P1 ;  /* 0x000000ba0300780c */ /* 0x000fe20004f21670 */
[-C--:B------:R-:W-:Y:S02]  /*6b50*/  @!P2 IMAD R3, R114, R122.reuse, RZ ;  /* 0x0000007a7203a224 */ /* 0x080fe400078e02ff */
[----:B0-----:R-:W-:-:S03]  /*6b60*/  @!P5 IMAD R11, R118, R122, RZ ;  /* 0x0000007a760bd224 */ /* 0x001fc600078e02ff */
[----:B------:R2:W-:Y:S01]  /*6b70*/  @!P2 STG.E.U8 desc[UR36][R6.64+0xb0], R3 ;  /* 0x0000b0030600a986 */ /* 0x0005e2000c101124 */
[-C--:B------:R-:W-:Y:S02]  /*6b80*/  @!P4 IMAD R115, R115, R122.reuse, RZ ;  /* 0x0000007a7373c224 */ /* 0x080fe400078e02ff */
[-C--:B------:R-:W-:Y:S02]  /*6b90*/  @!P0 IMAD R119, R119, R122.reuse, RZ ;  /* 0x0000007a77778224 */ /* 0x080fe400078e02ff */
[-C--:B------:R-:W-:Y:S01]  /*6ba0*/  @!P3 IMAD R9, R116, R122.reuse, RZ ;  /* 0x0000007a7409b224 */ /* 0x080fe200078e02ff */
[----:B------:R2:W-:Y:S01]  /*6bb0*/  @!P4 STG.E.U8 desc[UR36][R6.64+0xb1], R115 ;  /* 0x0000b1730600c986 */ /* 0x0005e2000c101124 */
[----:B------:R-:W-:-:S03]  /*6bc0*/  @!P1 IMAD R117, R117, R122, RZ ;  /* 0x0000007a75759224 */ /* 0x000fc600078e02ff */
[----:B------:R2:W-:Y:S04]  /*6bd0*/  @!P3 STG.E.U8 desc[UR36][R4.64+0xb8], R9 ;  /* 0x0000b8090400b986 */ /* 0x0005e8000c101124 */
[----:B------:R2:W-:Y:S04]  /*6be0*/  @!P1 STG.E.U8 desc[UR36][R4.64+0xb9], R117 ;  /* 0x0000b97504009986 */ /* 0x0005e8000c101124 */
[----:B------:R2:W-:Y:S04]  /*6bf0*/  @!P5 STG.E.U8 desc[UR36][R6.64+0xb8], R11 ;  /* 0x0000b80b0600d986 */ /* 0x0005e8000c101124 */
[----:B------:R2:W-:Y:S02]  /*6c00*/  @!P0 STG.E.U8 desc[UR36][R6.64+0xb9], R119 ;  /* 0x0000b97706008986 */ /* 0x0005e4000c101124 */
.L_x_222:
[----:B------:R-:W-:Y:S05]  /*6c10*/  BSYNC B0 ;  /* 0x0000000000007941 */ /* 0x000fea0003800000 */
.L_x_28:
[----:B------:R-:W-:Y:S01]  /*6c20*/  IADD3 R16, P0, R16, UR38, RZ ;  /* 0x0000002610107c10 */ /* 0x000fe2000ff1e0ff */
[----:B------:R-:W-:Y:S01]  /*6c30*/  ULDC.64 UR4, c[0x0][0x650] ;  /* 0x0001940000047ab9 */ /* 0x000fe20000000a00 */
[----:B--2---:R-:W-:Y:S01]  /*6c40*/  PRMT R3, RZ, 0x7610, R3 ;  /* 0x00007610ff037816 */ /* 0x004fe20000000003 */
[----:B------:R-:W-:Y:S01]  /*6c50*/  IMAD.MOV.U32 R120, RZ, RZ, -0x1 ;  /* 0xffffffffff787424 */ /* 0x000fe200078e00ff */
[----:B------:R-:W-:Y:S01]  /*6c60*/  IADD3.X R17, R17, UR41, RZ, P0, !PT ;  /* 0x0000002911117c10 */ /* 0x000fe200087fe4ff */
[----:B------:R-:W-:Y:S01]  /*6c70*/  IMAD.MOV.U32 R19, RZ, RZ, -0x1 ;  /* 0xffffffffff137424 */ /* 0x000fe200078e00ff */
[----:B------:R-:W-:-:S04]  /*6c80*/  ISETP.GE.U32.AND P0, PT, R16, UR4, PT ;  /* 0x0000000410007c0c */ /* 0x000fc8000bf06070 */
[----:B------:R-:W-:-:S13]  /*6c90*/  ISETP.GE.U32.AND.EX P0, PT, R17, UR5, PT, P0 ;  /* 0x0000000511007c0c */ /* 0x000fda000bf06100 */
[----:B------:R-:W-:Y:S05]  /*6ca0*/  @P0 BRA `(.L_x_223) ;  /* 0x0000000400500947 */ /* 0x000fea0003800000 */
[----:B------:R-:W2:Y:S01]  /*6cb0*/  LDC.64 R10, c[0x0][0x628] ;  /* 0x00018a00ff0a7b82 */ /* 0x000ea20000000a00 */
[----:B------:R-:W3:Y:S01]  /*6cc0*/  S2R R12, SR_CTAID.X ;  /* 0x00000000000c7919 */ /* 0x000ee20000002500 */
[----:B------:R-:W-:Y:S02]  /*6cd0*/  IMAD.MOV.U32 R8, RZ, RZ, R16 ;  /* 0x000000ffff087224 */ /* 0x000fe400078e0010 */
[----:B------:R-:W-:Y:S01]  /*6ce0*/  IMAD.MOV.U32 R9, RZ, RZ, R17 ;  /* 0x000000ffff097224 */ /* 0x000fe200078e0011 */
[----:B------:R-:W0:Y:S03]  /*6cf0*/  S2R R20, SR_CTAID.Y ;  /* 0x0000000000147919 */ /* 0x000e260000002600 */
[----:B------:R-:W0:Y:S08]  /*6d00*/  LDC R0, c[0x0][0x630] ;  /* 0x00018c00ff007b82 */ /* 0x000e300000000800 */
[----:B-1----:R-:W1:Y:S01]  /*6d10*/  LDC.64 R14, c[0x0][0x620] ;  /* 0x00018800ff0e7b82 */ /* 0x002e620000000a00 */
[----:B--2---:R-:W-:-:S04]  /*6d20*/  ISETP.NE.U32.AND P0, PT, R10, RZ, PT ;  /* 0x000000ff0a00720c */ /* 0x004fc80003f05070 */
[----:B------:R-:W-:-:S13]  /*6d30*/  ISETP.NE.AND.EX P0, PT, R11, RZ, PT, P0 ;  /* 0x000000ff0b00720c */ /* 0x000fda0003f05300 */
[----:B01-3--:R-:W-:Y:S05]  /*6d40*/  @!P0 BRA `(.L_x_224) ;  /* 0x0000000000288947 */ /* 0x00bfea0003800000 */
[----:B------:R-:W0:Y:S02]  /*6d50*/  LDC R3, c[0x0][0x634] ;  /* 0x00018d00ff037b82 */ /* 0x000e240000000800 */
[----:B0-----:R-:W-:-:S05]  /*6d60*/  IADD3 R3, P0, R16, R3, RZ ;  /* 0x0000000310037210 */ /* 0x001fca0007f1e0ff */
[----:B------:R-:W-:-:S04]  /*6d70*/  IMAD.X R13, RZ, RZ, R17, P0 ;  /* 0x000000ffff0d7224 */ /* 0x000fc800000e0611 */
[----:B------:R-:W-:-:S04]  /*6d80*/  IMAD.WIDE.U32 R4, R13, R10, RZ ;  /* 0x0000000a0d047225 */ /* 0x000fc800078e00ff */
[----:B----4-:R-:W-:-:S04]  /*6d90*/  IMAD.WIDE.U32 R6, P0, R3, R11, R4 ;  /* 0x0000000b03067225 */ /* 0x010fc80007800004 */
[----:B------:R-:W-:-:S04]  /*6da0*/  IMAD.WIDE.U32 R4, R3, R10, RZ ;  /* 0x0000000a03047225 */ /* 0x000fc800078e00ff */
[----:B------:R-:W-:Y:S01]  /*6db0*/  IMAD.X R9, RZ, RZ, RZ, P0 ;  /* 0x000000ffff097224 */ /* 0x000fe200000e06ff */
[----:B------:R-:W-:Y:S01]  /*6dc0*/  IADD3 RZ, P0, R5, R6, RZ ;  /* 0x0000000605ff7210 */ /* 0x000fe20007f1e0ff */
[----:B------:R-:W-:-:S04]  /*6dd0*/  IMAD.MOV.U32 R8, RZ, RZ, R7 ;  /* 0x000000ffff087224 */ /* 0x000fc800078e0007 */
[----:B------:R-:W-:-:S08]  /*6de0*/  IMAD.WIDE.U32.X R8, R13, R11, R8, P0 ;  /* 0x0000000b0d087225 */ /* 0x000fd000000e0408 */
.L_x_224:
[-CC-:B------:R-:W-:Y:S01]  /*6df0*/  SHF.R.U64 R19, R8, R0.reuse, R9.reuse ;  /* 0x0000000008137219 */ /* 0x180fe20000001209 */
[----:B----4-:R-:W0:Y:S01]  /*6e00*/  LDC.64 R26, c[0x0][0x640] ;  /* 0x00019000ff1a7b82 */ /* 0x010e220000000a00 */
[----:B------:R-:W-:Y:S01]  /*6e10*/  SHF.R.U32.HI R0, RZ, R0, R9 ;  /* 0x00000000ff007219 */ /* 0x000fe20000011609 */
[----:B------:R-:W-:Y:S01]  /*6e20*/  ULDC UR4, c[0x0][0x150] ;  /* 0x0000540000047ab9 */ /* 0x000fe20000000800 */
[----:B------:R-:W-:Y:S02]  /*6e30*/  IADD3 R3, P0, RZ, -R19, RZ ;  /* 0x80000013ff037210 */ /* 0x000fe40007f1e0ff */
[----:B------:R-:W-:-:S03]  /*6e40*/  I2FP.F32.U32 R7, R12 ;  /* 0x0000000c00077245 */ /* 0x000fc60000201000 */
[----:B------:R-:W1:Y:S01]  /*6e50*/  LDC R6, c[0x0][0x618] ;  /* 0x00018600ff067b82 */ /* 0x000e620000000800 */
[----:B------:R-:W-:Y:S02]  /*6e60*/  IMAD.X R5, RZ, RZ, ~R0, P0 ;  /* 0x000000ffff057224 */ /* 0x000fe400000e0e00 */
[----:B------:R-:W-:Y:S01]  /*6e70*/  FMUL R7, R7, UR4 ;  /* 0x0000000407077c20 */ /* 0x000fe20008400000 */
[----:B------:R-:W-:Y:S01]  /*6e80*/  ULDC UR4, c[0x0][0x154] ;  /* 0x0000550000047ab9 */ /* 0x000fe20000000800 */
[-C--:B------:R-:W-:Y:S02]  /*6e90*/  IMAD R0, R5, R14.reuse, RZ ;  /* 0x0000000e05007224 */ /* 0x080fe400078e02ff */
[C---:B------:R-:W-:Y:S01]  /*6ea0*/  IMAD.WIDE.U32 R4, R3.reuse, R14, R16 ;  /* 0x0000000e03047225 */ /* 0x040fe200078e0010 */
[----:B------:R-:W2:Y:S01]  /*6eb0*/  LDC R8, c[0x0][0x608] ;  /* 0x00018200ff087b82 */ /* 0x000ea20000000800 */
[----:B------:R-:W3:Y:S02]  /*6ec0*/  F2I.U32.TRUNC.NTZ R7, R7 ;  /* 0x0000000700077305 */ /* 0x000ee4000020f000 */
[----:B------:R-:W-:Y:S01]  /*6ed0*/  IMAD R3, R3, R15, R0 ;  /* 0x0000000f03037224 */ /* 0x000fe200078e0200 */
[----:B------:R-:W-:-:S03]  /*6ee0*/  I2FP.F32.U32 R0, R20 ;  /* 0x0000001400007245 */ /* 0x000fc60000201000 */
[----:B------:R-:W-:Y:S01]  /*6ef0*/  IMAD.IADD R3, R5, 0x1, R3 ;  /* 0x0000000105037824 */ /* 0x000fe200078e0203 */
[----:B------:R-:W4:Y:S01]  /*6f00*/  LDC R11, c[0x0][0x658] ;  /* 0x00019600ff0b7b82 */ /* 0x000f220000000800 */
[----:B0-----:R-:W-:-:S04]  /*6f10*/  ISETP.NE.U32.AND P0, PT, R26, RZ, PT ;  /* 0x000000ff1a00720c */ /* 0x001fc80003f05070 */
[----:B------:R-:W-:-:S03]  /*6f20*/  ISETP.NE.AND.EX P0, PT, R27, RZ, PT, P0 ;  /* 0x000000ff1b00720c */ /* 0x000fc60003f05300 */
[----:B------:R-:W0:Y:S01]  /*6f30*/  LDC R9, c[0x0][0x144] ;  /* 0x00005100ff097b82 */ /* 0x000e220000000800 */
[-C--:B-1----:R-:W-:Y:S01]  /*6f40*/  SHF.R.U64 R10, R4, R6.reuse, R3 ;  /* 0x00000006040a7219 */ /* 0x082fe20000001203 */
[----:B---3--:R-:W-:Y:S01]  /*6f50*/  IMAD.MOV R7, RZ, RZ, -R7 ;  /* 0x000000ffff077224 */ /* 0x008fe200078e0a07 */
[----:B------:R-:W-:Y:S01]  /*6f60*/  SHF.R.U32.HI R3, RZ, R6, R3 ;  /* 0x00000006ff037219 */ /* 0x000fe20000011603 */
[----:B------:R-:W-:-:S04]  /*6f70*/  FMUL R6, R0, UR4 ;  /* 0x0000000400067c20 */ /* 0x000fc80008400000 */
[----:B------:R-:W1:Y:S01]  /*6f80*/  LDC R21, c[0x0][0x148] ;  /* 0x00005200ff157b82 */ /* 0x000e620000000800 */
[----:B------:R3:W0:Y:S01]  /*6f90*/  F2I.U32.TRUNC.NTZ R14, R6 ;  /* 0x00000006000e7305 */ /* 0x000622000020f000 */
[-CC-:B--2---:R-:W-:Y:S02]  /*6fa0*/  SHF.R.U64 R13, R10, R8.reuse, R3.reuse ;  /* 0x000000080a0d7219 */ /* 0x184fe40000001203 */
[----:B------:R-:W-:-:S04]  /*6fb0*/  SHF.R.U32.HI R0, RZ, R8, R3 ;  /* 0x00000008ff007219 */ /* 0x000fc80000011603 */
[----:B------:R-:W2:Y:S01]  /*6fc0*/  LDC R24, c[0x0][0x600] ;  /* 0x00018000ff187b82 */ /* 0x000ea20000000800 */
[-CC-:B----4-:R-:W-:Y:S02]  /*6fd0*/  SHF.R.U64 R15, R13, R11.reuse, R0.reuse ;  /* 0x0000000b0d0f7219 */ /* 0x190fe40000001200 */
[----:B------:R-:W-:-:S03]  /*6fe0*/  SHF.R.U32.HI R5, RZ, R11, R0 ;  /* 0x0000000bff057219 */ /* 0x000fc60000011600 */
[----:B------:R-:W-:Y:S02]  /*6ff0*/  IMAD.MOV.U32 R4, RZ, RZ, R15 ;  /* 0x000000ffff047224 */ /* 0x000fe400078e000f */
[----:B------:R-:W4:Y:S01]  /*7000*/  LDC R28, c[0x0][0x648] ;  /* 0x00019200ff1c7b82 */ /* 0x000f220000000800 */
[----:B0-----:R-:W-:-:S07]  /*7010*/  IMAD R25, R9, R7, R12 ;  /* 0x0000000709197224 */ /* 0x001fce00078e020c */
[----:B------:R-:W0:Y:S08]  /*7020*/  LDC R29, c[0x0][0x638] ;  /* 0x00018e00ff1d7b82 */ /* 0x000e300000000800 */
[----:B------:R-:W0:Y:S01]  /*7030*/  LDC R30, c[0x0][0x610] ;  /* 0x00018400ff1e7b82 */ /* 0x000e220000000800 */
[----:B-123--:R-:W-:Y:S05]  /*7040*/  @!P0 BRA `(.L_x_225) ;  /* 0x0000000000288947 */ /* 0x00efea0003800000 */
        /* <DEDUP_REMOVED lines=10> */
.L_x_225:
[----:B------:R-:W-:Y:S01]  /*70f0*/  ISETP.NE.AND P0, PT, R2, 0x1, PT ;  /* 0x000000010200780c */ /* 0x000fe20003f05270 */
[----:B------:R-:W-:Y:S01]  /*7100*/  IMAD.MOV R14, RZ, RZ, -R14 ;  /* 0x000000ffff0e7224 */ /* 0x000fe200078e0a0e */
[----:B----4-:R-:W-:Y:S01]  /*7110*/  SHF.R.U64 R3, R4, R28, R5 ;  /* 0x0000001c04037219 */ /* 0x010fe20000001205 */
[----:B------:R-:W-:Y:S01]  /*7120*/  VIADD R5, R24, 0xffffffff ;  /* 0xffffffff18057836 */ /* 0x000fe20000000000 */
[----:B------:R-:W-:-:S03]  /*7130*/  LOP3.LUT R0, R13, R128, RZ, 0xc0, !PT ;  /* 0x000000800d007212 */ /* 0x000fc600078ec0ff */
[----:B------:R-:W-:Y:S01]  /*7140*/  IMAD.MOV R4, RZ, RZ, -R3 ;  /* 0x000000ffff047224 */ /* 0x000fe200078e0a03 */
[----:B------:R-:W-:Y:S01]  /*7150*/  LOP3.LUT R10, R10, R5, RZ, 0xc0, !PT ;  /* 0x000000050a0a7212 */ /* 0x000fe200078ec0ff */
[----:B------:R-:W-:Y:S02]  /*7160*/  IMAD R0, R125, R3, R0 ;  /* 0x000000037d007224 */ /* 0x000fe400078e0200 */
[----:B0-----:R-:W-:Y:S02]  /*7170*/  IMAD R3, R4, R29, R15 ;  /* 0x0000001d04037224 */ /* 0x001fe400078e020f */
[----:B------:R-:W-:Y:S02]  /*7180*/  @P0 IMAD R25, R21, R14, R20 ;  /* 0x0000000e15190224 */ /* 0x000fe400078e0214 */
[----:B------:R-:W-:Y:S02]  /*7190*/  IMAD R5, R3, R24, R10 ;  /* 0x0000001803057224 */ /* 0x000fe400078e020a */
[----:B------:R-:W-:-:S02]  /*71a0*/  IMAD R0, R0, R30, R25 ;  /* 0x0000001e00007224 */ /* 0x000fc400078e0219 */
[----:B------:R-:W-:-:S03]  /*71b0*/  IMAD.MOV.U32 R4, RZ, RZ, 0x1 ;  /* 0x00000001ff047424 */ /* 0x000fc600078e00ff */
[----:B------:R-:W-:Y:S02]  /*71c0*/  SEL R120, R5, R0, !P0 ;  /* 0x0000000005787207 */ /* 0x000fe40004000000 */
[----:B------:R-:W-:Y:S02]  /*71d0*/  PRMT R3, R4, 0x7610, R3 ;  /* 0x0000761004037816 */ /* 0x000fe40000000003 */
[----:B------:R-:W-:-:S07]  /*71e0*/  SEL R0, R0, R5, !P0 ;  /* 0x0000000500007207 */ /* 0x000fce0004000000 */
.L_x_223:
[----:B------:R-:W-:Y:S01]  /*71f0*/  LOP3.LUT P0, RZ, R3, 0xff, RZ, 0xc0, !PT ;  /* 0x000000ff03ff7812 */ /* 0x000fe2000780c0ff */
[----:B------:R-:W-:-:S12]  /*7200*/  IMAD.MOV.U32 R121, RZ, RZ, R0 ;  /* 0x000000ffff797224 */ /* 0x000fd800078e0000 */
[----:B------:R-:W-:Y:S05]  /*7210*/  @P0 BRA `(.L_x_226) ;  /* 0xffffff9c00c40947 */ /* 0x000fea000383ffff */
[----:B------:R-:W-:Y:S05]  /*7220*/  EXIT ;  /* 0x000000000000794d */ /* 0x000fea0003800000 */
.L_x_3:
        /* <DEDUP_REMOVED lines=26> */
.L_x_228:
[--C-:B------:R-:W-:Y:S01]  /*73d0*/  SHF.R.U64 R14, R12, R20, R13.reuse ;  /* 0x000000140c0e7219 */ /* 0x100fe2000000120d */
[----:B------:R-:W0:Y:S01]  /*73e0*/  LDC R24, c[0x0][0x618] ;  /* 0x00018600ff187b82 */ /* 0x000e220000000800 */
[----:B------:R-:W-:Y:S01]  /*73f0*/  I2FP.F32.U32 R8, R6 ;  /* 0x0000000600087245 */ /* 0x000fe20000201000 */
[----:B------:R-:W-:Y:S01]  /*7400*/  ULDC UR4, c[0x0][0x150] ;  /* 0x0000540000047ab9 */ /* 0x000fe20000000800 */
[----:B------:R-:W-:Y:S02]  /*7410*/  SHF.R.U32.HI R7, RZ, R20, R13 ;  /* 0x00000014ff077219 */ /* 0x000fe4000001160d */
[----:B------:R-:W-:Y:S01]  /*7420*/  IADD3 R11, P0, RZ, -R14, RZ ;  /* 0x8000000eff0b7210 */ /* 0x000fe20007f1e0ff */
[----:B------:R-:W-:Y:S01]  /*7430*/  FMUL R13, R8, UR4 ;  /* 0x00000004080d7c20 */ /* 0x000fe20008400000 */
[----:B------:R-:W-:Y:S01]  /*7440*/  ULDC UR4, c[0x0][0x154] ;  /* 0x0000550000047ab9 */ /* 0x000fe20000000800 */
[----:B------:R-:W1:Y:S02]  /*7450*/  LDC.64 R26, c[0x0][0x640] ;  /* 0x00019000ff1a7b82 */ /* 0x000e640000000a00 */
[----:B------:R-:W-:-:S02]  /*7460*/  IMAD.X R7, RZ, RZ, ~R7, P0 ;  /* 0x000000ffff077224 */ /* 0x000fc400000e0e07 */
[----:B------:R-:W2:Y:S01]  /*7470*/  F2I.U32.TRUNC.NTZ R13, R13 ;  /* 0x0000000d000d7305 */ /* 0x000ea2000020f000 */
[----:B------:R-:W-:-:S03]  /*7480*/  IMAD.WIDE.U32 R8, R11, R22, R16 ;  /* 0x000000160b087225 */ /* 0x000fc600078e0010 */
[----:B------:R-:W3:Y:S01]  /*7490*/  LDC R15, c[0x0][0x144] ;  /* 0x00005100ff0f7b82 */ /* 0x000ee20000000800 */
[----:B------:R-:W-:-:S04]  /*74a0*/  IMAD R10, R7, R22, RZ ;  /* 0x00000016070a7224 */ /* 0x000fc800078e02ff */
[----:B------:R-:W-:Y:S02]  /*74b0*/  IMAD R7, R11, R23, R10 ;  /* 0x000000170b077224 */ /* 0x000fe400078e020a */
[----:B------:R-:W-:Y:S01]  /*74c0*/  IMAD.MOV.U32 R10, RZ, RZ, -0x1 ;  /* 0xffffffffff0a7424 */ /* 0x000fe200078e00ff */
[----:B------:R-:W4:Y:S01]  /*74d0*/  LDC R20, c[0x0][0x608] ;  /* 0x00018200ff147b82 */ /* 0x000f220000000800 */
[----:B------:R-:W-:Y:S01]  /*74e0*/  IMAD.IADD R7, R9, 0x1, R7 ;  /* 0x0000000109077824 */ /* 0x000fe200078e0207 */
[----:B------:R-:W-:-:S04]  /*74f0*/  I2FP.F32.U32 R9, R3 ;  /* 0x0000000300097245 */ /* 0x000fc80000201000 */
[-C--:B0-----:R-:W-:Y:S01]  /*7500*/  SHF.R.U64 R12, R8, R24.reuse, R7 ;  /* 0x00000018080c7219 */ /* 0x081fe20000001207 */
[----:B--2---:R-:W-:Y:S01]  /*7510*/  IMAD.MOV R8, RZ, RZ, -R13 ;  /* 0x000000ffff087224 */ /* 0x004fe200078e0a0d */
[----:B------:R-:W0:Y:S01]  /*7520*/  LDC R11, c[0x0][0x658] ;  /* 0x00019600ff0b7b82 */ /* 0x000e220000000800 */
[----:B-1----:R-:W-:Y:S01]  /*7530*/  ISETP.NE.U32.AND P0, PT, R26, RZ, PT ;  /* 0x000000ff1a00720c */ /* 0x002fe20003f05070 */
[----:B------:R-:W-:Y:S01]  /*7540*/  FMUL R9, R9, UR4 ;  /* 0x0000000409097c20 */ /* 0x000fe20008400000 */
[----:B------:R-:W-:Y:S02]  /*7550*/  SHF.R.U32.HI R7, RZ, R24, R7 ;  /* 0x00000018ff077219 */ /* 0x000fe40000011607 */
[----:B------:R-:W-:-:S03]  /*7560*/  ISETP.NE.AND.EX P0, PT, R27, RZ, PT, P0 ;  /* 0x000000ff1b00720c */ /* 0x000fc60003f05300 */
[----:B------:R-:W1:Y:S01]  /*7570*/  LDC R22, c[0x0][0x148] ;  /* 0x00005200ff167b82 */ /* 0x000e620000000800 */
[----:B---3--:R-:W-:Y:S02]  /*7580*/  IMAD R23, R15, R8, R6 ;  /* 0x000000080f177224 */ /* 0x008fe400078e0206 */
[----:B------:R-:W-:-:S05]  /*7590*/  IMAD.MOV.U32 R8, RZ, RZ, 0x1 ;  /* 0x00000001ff087424 */ /* 0x000fca00078e00ff */
[----:B------:R-:W2:Y:S01]  /*75a0*/  LDC R21, c[0x0][0x600] ;  /* 0x00018000ff157b82 */ /* 0x000ea20000000800 */
[-CC-:B----4-:R-:W-:Y:S02]  /*75b0*/  SHF.R.U64 R15, R12, R20.reuse, R7.reuse ;  /* 0x000000140c0f7219 */ /* 0x190fe40000001207 */
[----:B------:R-:W-:Y:S02]  /*75c0*/  SHF.R.U32.HI R6, RZ, R20, R7 ;  /* 0x00000014ff067219 */ /* 0x000fe40000011607 */
[----:B------:R3:W4:Y:S03]  /*75d0*/  F2I.U32.TRUNC.NTZ R20, R9 ;  /* 0x0000000900147305 */ /* 0x000726000020f000 */
[----:B------:R-:W1:Y:S01]  /*75e0*/  LDC R25, c[0x0][0x648] ;  /* 0x00019200ff197b82 */ /* 0x000e620000000800 */
[-C--:B0-----:R-:W-:Y:S02]  /*75f0*/  SHF.R.U64 R19, R15, R11.reuse, R6 ;  /* 0x0000000b0f137219 */ /* 0x081fe40000001206 */
[----:B------:R-:W-:-:S02]  /*7600*/  SHF.L.U32 R10, R10, R11, RZ ;  /* 0x0000000b0a0a7219 */ /* 0x000fc400000006ff */
[-C--:B------:R-:W-:Y:S01]  /*7610*/  SHF.R.U32.HI R7, RZ, R11.reuse, R6 ;  /* 0x0000000bff077219 */ /* 0x080fe20000011606 */
[----:B------:R-:W-:Y:S01]  /*7620*/  IMAD.MOV.U32 R6, RZ, RZ, R19 ;  /* 0x000000ffff067224 */ /* 0x000fe200078e0013 */
[----:B------:R-:W-:Y:S01]  /*7630*/  SHF.L.U32 R24, R8, R11, RZ ;  /* 0x0000000b08187219 */ /* 0x000fe200000006ff */
[----:B------:R-:W0:Y:S01]  /*7640*/  LDC R28, c[0x0][0x638] ;  /* 0x00018e00ff1c7b82 */ /* 0x000e220000000800 */
[----:B------:R-:W-:-:S07]  /*7650*/  LOP3.LUT R30, RZ, R10, RZ, 0x33, !PT ;  /* 0x0000000aff1e7212 */ /* 0x000fce00078e33ff */
[----:B------:R-:W0:Y:S01]  /*7660*/  LDC R29, c[0x0][0x610] ;  /* 0x00018400ff1d7b82 */ /* 0x000e220000000800 */
[----:B---34-:R-:W-:Y:S05]  /*7670*/  @!P0 BRA `(.L_x_229) ;  /* 0x0000000000288947 */ /* 0x018fea0003800000 */
[----:B------:R-:W3:Y:S02]  /*7680*/  LDC R6, c[0x0][0x64c] ;  /* 0x00019300ff067b82 */ /* 0x000ee40000000800 */
[----:B---3--:R-:W-:-:S05]  /*7690*/  IADD3 R11, P0, R19, R6, RZ ;  /* 0x00000006130b7210 */ /* 0x008fca0007f1e0ff */
        /* <DEDUP_REMOVED lines=8> */
.L_x_229:
[----:B------:R-:W-:Y:S01]  /*7720*/  ISETP.NE.AND P0, PT, R2, 0x1, PT ;  /* 0x000000010200780c */ /* 0x000fe20003f05270 */
[----:B--2---:R-:W-:Y:S01]  /*7730*/  VIADD R9, R21, 0xffffffff ;  /* 0xffffffff15097836 */ /* 0x004fe20000000000 */
[----:B-1----:R-:W-:Y:S01]  /*7740*/  SHF.R.U64 R7, R6, R25, R7 ;  /* 0x0000001906077219 */ /* 0x002fe20000001207 */
[----:B------:R-:W-:Y:S01]  /*7750*/  IMAD.MOV R20, RZ, RZ, -R20 ;  /* 0x000000ffff147224 */ /* 0x000fe200078e0a14 */
[----:B------:R-:W-:Y:S02]  /*7760*/  LOP3.LUT R6, R15, R30, RZ, 0xc0, !PT ;  /* 0x0000001e0f067212 */ /* 0x000fe400078ec0ff */
[----:B------:R-:W-:Y:S01]  /*7770*/  LOP3.LUT R12, R12, R9, RZ, 0xc0, !PT ;  /* 0x000000090c0c7212 */ /* 0x000fe200078ec0ff */
[----:B------:R-:W-:Y:S02]  /*7780*/  IMAD.MOV R8, RZ, RZ, -R7 ;  /* 0x000000ffff087224 */ /* 0x000fe400078e0a07 */
[----:B------:R-:W-:Y:S02]  /*7790*/  IMAD R6, R24, R7, R6 ;  /* 0x0000000718067224 */ /* 0x000fe400078e0206 */
[----:B------:R-:W-:-:S02]  /*77a0*/  IMAD.MOV.U32 R9, RZ, RZ, 0x1 ;  /* 0x00000001ff097424 */ /* 0x000fc400078e00ff */
[----:B------:R-:W-:Y:S02]  /*77b0*/  @P0 IMAD R23, R22, R20, R3 ;  /* 0x0000001416170224 */ /* 0x000fe400078e0203 */
[----:B0-----:R-:W-:Y:S02]  /*77c0*/  IMAD R3, R8, R28, R19 ;  /* 0x0000001c08037224 */ /* 0x001fe400078e0213 */
[----:B------:R-:W-:Y:S02]  /*77d0*/  IMAD R13, R6, R29, R23 ;  /* 0x0000001d060d7224 */ /* 0x000fe400078e0217 */
[----:B------:R-:W-:Y:S02]  /*77e0*/  IMAD R6, R3, R21, R12 ;  /* 0x0000001503067224 */ /* 0x000fe400078e020c */
[----:B------:R-:W-:-:S03]  /*77f0*/  IMAD.MOV.U32 R8, RZ, RZ, R14 ;  /* 0x000000ffff087224 */ /* 0x000fc600078e000e */
[----:B------:R-:W-:Y:S02]  /*7800*/  SEL R20, R6, R13, !P0 ;  /* 0x0000000d06147207 */ /* 0x000fe40004000000 */
[----:B------:R-:W-:-:S07]  /*7810*/  SEL R13, R13, R6, !P0 ;  /* 0x000000060d0d7207 */ /* 0x000fce0004000000 */
.L_x_227:
[----:B------:R-:W-:-:S08]  /*7820*/  NOP ;  /* 0x0000000000007918 */ /* 0x000fd00000000000 */
[----:B------:R-:W0:-:S00]  /*7830*/  USETMAXREG.DEALLOC.CTAPOOL 0x28 ;  /* 0x00000028000079c8 */ /* 0x000e0000080e0500 */
[----:B0-----:R-:W-:-:S13]  /*7840*/  ISETP.NE.AND P0, PT, R0, RZ, PT ;  /* 0x000000ff0000720c */ /* 0x001fda0003f05270 */
[----:B------:R-:W-:Y:S05]  /*7850*/  @P0 EXIT ;  /* 0x000000000000094d */ /* 0x000fea0003800000 */
[----:B------:R-:W-:Y:S01]  /*7860*/  LOP3.LUT P0, RZ, R9, 0xff, RZ, 0xc0, !PT ;  /* 0x000000ff09ff7812 */ /* 0x000fe2000780c0ff */
[----:B------:R-:W-:Y:S02]  /*7870*/  IMAD.MOV.U32 R0, RZ, RZ, 0x1 ;  /* 0x00000001ff007424 */ /* 0x000fe400078e00ff */
[----:B------:R-:W-:-:S10]  /*7880*/  IMAD.MOV.U32 R3, RZ, RZ, RZ ;  /* 0x000000ffff037224 */ /* 0x000fd400078e00ff */
[----:B------:R-:W-:Y:S05]  /*7890*/  @!P0 BRA `(.L_x_230) ;  /* 0x0000000c004c8947 */ /* 0x000fea0003800000 */
[----:B------:R-:W0:Y:S01]  /*78a0*/  LDC R0, c[0x0][0x28c] ;  /* 0x0000a300ff007b82 */ /* 0x000e220000000800 */
[----:B------:R-:W-:Y:S01]  /*78b0*/  LOP3.LUT P0, RZ, R4, 0x1f, RZ, 0xc0, !PT ;  /* 0x0000001f04ff7812 */ /* 0x000fe2000780c0ff */
[----:B------:R-:W-:Y:S01]  /*78c0*/  ULDC UR5, c[0x0][0x658] ;  /* 0x0001960000057ab9 */ /* 0x000fe20000000800 */
[----:B------:R-:W-:Y:S01]  /*78d0*/  UMOV UR6, 0xffffffff ;  /* 0xffffffff00067882 */ /* 0x000fe20000000000 */
[----:B------:R-:W-:Y:S01]  /*78e0*/  BSSY B0, `(.L_x_230) ;  /* 0x00000ce000007945 */ /* 0x000fe20003800000 */
[----:B------:R-:W-:Y:S01]  /*78f0*/  USHF.L.U32 UR6, UR6, UR5, URZ ;  /* 0x0000000506067299 */ /* 0x000fe2000800063f */
[C---:B------:R-:W-:Y:S01]  /*7900*/  ISETP.NE.AND P2, PT, R5.reuse, RZ, PT ;  /* 0x000000ff0500720c */ /* 0x040fe20003f45270 */
[----:B------:R-:W-:Y:S01]  /*7910*/  IMAD.MOV.U32 R11, RZ, RZ, 0x1 ;  /* 0x00000001ff0b7424 */ /* 0x000fe200078e00ff */
[----:B------:R-:W-:Y:S01]  /*7920*/  ISETP.NE.OR P0, PT, R5, RZ, !P0 ;  /* 0x000000ff0500720c */ /* 0x000fe20004705670 */
[----:B------:R-:W-:Y:S01]  /*7930*/  ULDC UR4, c[0x0][0x600] ;  /* 0x0001800000047ab9 */ /* 0x000fe20000000800 */
[----:B------:R-:W-:Y:S01]  /*7940*/  LOP3.LUT R19, R18, 0x2, RZ, 0xfc, !PT ;  /* 0x0000000212137812 */ /* 0x000fe200078efcff */
[----:B------:R-:W-:Y:S01]  /*7950*/  UMOV UR7, 0x1 ;  /* 0x0000000100077882 */ /* 0x000fe20000000000 */
[----:B------:R-:W-:-:S02]  /*7960*/  UIADD3 UR4, UR4, -0x1, URZ ;  /* 0xffffffff04047890 */ /* 0x000fc4000fffe03f */
[----:B------:R-:W-:Y:S02]  /*7970*/  USHF.L.U32 UR5, UR7, UR5, URZ ;  /* 0x0000000507057299 */ /* 0x000fe4000800063f */
[----:B------:R-:W-:Y:S01]  /*7980*/  ULOP3.LUT UR13, URZ, UR6, URZ, 0x33, !UPT ;  /* 0x000000063f0d7292 */ /* 0x000fe2000f8e333f */
[----:B------:R-:W-:Y:S01]  /*7990*/  ULDC.64 UR22, c[0x0][0x198] ;  /* 0x0000660000167ab9 */ /* 0x000fe20000000a00 */
[----:B0-----:R-:W-:-:S05]  /*79a0*/  VIADD R0, R0, 0xff ;  /* 0x000000ff00007836 */ /* 0x001fca0000000000 */
[----:B------:R-:W-:-:S04]  /*79b0*/  SHF.R.S32.HI R3, RZ, 0x1f, R0 ;  /* 0x0000001fff037819 */ /* 0x000fc80000011400 */
[----:B------:R-:W-:Y:S01]  /*79c0*/  LEA.HI R3, R3, R0, RZ, 0x8 ;  /* 0x0000000003037211 */ /* 0x000fe200078f40ff */
[----:B------:R-:W-:-:S03]  /*79d0*/  IMAD.MOV.U32 R0, RZ, RZ, 0x1 ;  /* 0x00000001ff007424 */ /* 0x000fc600078e00ff */
[----:B------:R-:W-:Y:S01]  /*79e0*/  SHF.R.S32.HI R12, RZ, 0x8, R3 ;  /* 0x00000008ff0c7819 */ /* 0x000fe20000011403 */
[----:B------:R-:W-:-:S04]  /*79f0*/  IMAD.MOV.U32 R3, RZ, RZ, RZ ;  /* 0x000000ffff037224 */ /* 0x000fc800078e00ff */
[----:B------:R-:W-:-:S07]  /*7a00*/  VIADD R10, R12, 0x1 ;  /* 0x000000010c0a7836 */ /* 0x000fce0000000000 */
.L_x_242:
[----:B------:R-:W-:-:S03]  /*7a10*/  UMOV UR6, 0xffffffff ;  /* 0xffffffff00067882 */ /* 0x000fc60000000000 */
[----:B------:R-:W-:Y:S05]  /*7a20*/  BRA.DIV UR6, `(.L_x_231) ;  /* 0x0000000e06887947 */ /* 0x000fea000b800000 */
[----:B------:R-:W-:-:S13]  /*7a30*/  ELECT P6, URZ, PT ;  /* 0x00000000003f782f */ /* 0x000fda00038c0000 */
.L_x_251:
[----:B------:R-:W0:Y:S01]  /*7a40*/  LDC R4, c[0x0][0x28c] ;  /* 0x0000a300ff047b82 */ /* 0x000e220000000800 */
[----:B------:R-:W-:Y:S01]  /*7a50*/  BSSY B1, `(.L_x_232) ;  /* 0x0000043000017945 */ /* 0x000fe20003800000 */
[----:B0-----:R-:W-:-:S13]  /*7a60*/  ISETP.LT.OR P6, PT, R4, 0x1, !P6 ;  /* 0x000000010400780c */ /* 0x001fda00077c1670 */
[----:B------:R-:W-:Y:S05]  /*7a70*/  @P6 BRA `(.L_x_233) ;  /* 0x0000000400006947 */ /* 0x000fea0003800000 */
[----:B------:R-:W-:Y:S02]  /*7a80*/  IMAD.SHL.U32 R13, R13, 0x80, RZ ;  /* 0x000000800d0d7824 */ /* 0x000fe400078e00ff */
[----:B------:R-:W-:Y:S02]  /*7a90*/  IMAD R20, R20, 0xc0, RZ ;  /* 0x000000c014147824 */ /* 0x000fe400078e02ff */
[----:B------:R-:W-:Y:S02]  /*7aa0*/  IMAD.MOV.U32 R21, RZ, RZ, RZ ;  /* 0x000000ffff157224 */ /* 0x000fe400078e00ff */
[----:B------:R-:W-:Y:S02]  /*7ab0*/  IMAD.MOV.U32 R4, RZ, RZ, R10 ;  /* 0x000000ffff047224 */ /* 0x000fe400078e000a */
[----:B------:R-:W-:Y:S02]  /*7ac0*/  IMAD.MOV.U32 R5, RZ, RZ, R0 ;  /* 0x000000ffff057224 */ /* 0x000fe400078e0000 */
[----:B------:R-:W-:-:S07]  /*7ad0*/  IMAD.MOV.U32 R6, RZ, RZ, R3 ;  /* 0x000000ffff067224 */ /* 0x000fce00078e0003 */
.L_x_237:
[----:B------:R-:W0:Y:S01]  /*7ae0*/  S2R R14, SR_CgaCtaId ;  /* 0x00000000000e7919 */ /* 0x000e220000008800 */
[----:B------:R-:W-:Y:S01]  /*7af0*/  MOV R7, 0x400 ;  /* 0x0000040000077802 */ /* 0x000fe20000000f00 */
[----:B------:R-:W1:Y:S03]  /*7b00*/  @!P2 LDC R9, c[0x0][0x500] ;  /* 0x00014000ff09ab82 */ /* 0x000e660000000800 */
[----:B0-----:R-:W-:Y:S02]  /*7b10*/  LEA R15, R14, R7, 0x18 ;  /* 0x000000070e0f7211 */ /* 0x001fe400078ec0ff */
[----:B------:R-:W-:-:S03]  /*7b20*/  SHF.L.U32 R7, R5, 0x1f, RZ ;  /* 0x0000001f05077819 */ /* 0x000fc600000006ff */
[----:B------:R-:W-:-:S04]  /*7b30*/  IMAD R14, R6, 0x8, R15 ;  /* 0x00000008060e7824 */ /* 0x000fc800078e020f */
[----:B------:R-:W0:Y:S02]  /*7b40*/  SYNCS.PHASECHK.TRANS64.TRYWAIT P1, [R14+URZ+0x10], R7 ;  /* 0x000010070e0075a7 */ /* 0x000e24000802017f */
[----:B01----:R-:W-:Y:S05]  /*7b50*/  @!P1 BRA `(.L_x_234) ;  /* 0x0000000c005c9947 */ /* 0x003fea0003800000 */
.L_x_252:
[----:B0-----:R-:W-:Y:S01]  /*7b60*/  PRMT R7, R19, 0x9910, RZ ;  /* 0x0000991013077816 */ /* 0x001fe200000000ff */
[----:B------:R0:W-:Y:S03]  /*7b70*/  @!P2 SYNCS.ARRIVE.TRANS64 RZ, [R14+URZ], R9 ;  /* 0x000000090effa9a7 */ /* 0x0001e6000800003f */
[----:B------:R-:W-:-:S13]  /*7b80*/  ISETP.NE.AND P1, PT, R7, 0x2, PT ;  /* 0x000000020700780c */ /* 0x000fda0003f25270 */
[----:B0-----:R-:W-:Y:S05]  /*7b90*/  @P1 BRA `(.L_x_235) ;  /* 0x0000000000041947 */ /* 0x001fea0003800000 */
[----:B------:R-:W-:Y:S01]  /*7ba0*/  BPT.TRAP 0x1 ;  /* 0x000000040000795c */ /* 0x000fe20000300000 */
.L_x_235:
[----:B------:R-:W-:Y:S05]  /*7bb0*/  @P0 BRA `(.L_x_236) ;  /* 0x0000000000040947 */ /* 0x000fea0003800000 */
[----:B------:R-:W-:Y:S01]  /*7bc0*/  BPT.TRAP 0x1 ;  /* 0x000000040000795c */ /* 0x000fe20000300000 */
.L_x_236:
[C-C-:B------:R-:W-:Y:S01]  /*7bd0*/  IMAD R7, R6.reuse, 0x8000, R15.reuse ;  /* 0x0000800006077824 */ /* 0x140fe200078e020f */
[----:B------:R-:W-:Y:S01]  /*7be0*/  R2UR UR34, R21 ;  /* 0x00000000152272ca */ /* 0x000fe200000e0000 */
[----:B------:R-:W-:Y:S01]  /*7bf0*/  IMAD R15, R6, 0xc000, R15 ;  /* 0x0000c000060f7824 */ /* 0x000fe200078e020f */
[----:B------:R-:W-:Y:S01]  /*7c00*/  R2UR UR33, R14 ;  /* 0x000000000e2172ca */ /* 0x000fe200000e0000 */
[----:B------:R-:W-:Y:S01]  /*7c10*/  VIADD R4, R4, 0xffffffff ;  /* 0xffffffff04047836 */ /* 0x000fe20000000000 */
[----:B------:R-:W-:Y:S01]  /*7c20*/  R2UR UR24, R7 ;  /* 0x00000000071872ca */ /* 0x000fe200000e0000 */
[----:B------:R-:W-:Y:S01]  /*7c30*/  UIADD3 UR6, UP0, UR22, 0xf0, URZ ;  /* 0x000000f016067890 */ /* 0x000fe2000ff1e03f */
[----:B------:R-:W-:Y:S01]  /*7c40*/  R2UR UR8, R15 ;  /* 0x000000000f0872ca */ /* 0x000fe200000e0000 */
[----:B------:R-:W-:Y:S01]  /*7c50*/  UIADD3 UR30, UP1, UR22, 0x1f0, URZ ;  /* 0x000001f0161e7890 */ /* 0x000fe2000ff3e03f */
[----:B------:R-:W-:Y:S01]  /*7c60*/  R2UR UR36, R8 ;  /* 0x00000000082472ca */ /* 0x000fe200000e0000 */
[----:B------:R-:W-:Y:S01]  /*7c70*/  UIADD3.X UR7, URZ, UR23, URZ, UP0, !UPT ;  /* 0x000000173f077290 */ /* 0x000fe200087fe43f */
[----:B------:R-:W-:Y:S01]  /*7c80*/  R2UR UR35, R13 ;  /* 0x000000000d2372ca */ /* 0x000fe200000e0000 */
[----:B------:R-:W-:Y:S01]  /*7c90*/  UIADD3.X UR31, URZ, UR23, URZ, UP1, !UPT ;  /* 0x000000173f1f7290 */ /* 0x000fe20008ffe43f */
[----:B------:R-:W-:Y:S01]  /*7ca0*/  R2UR UR19, R20 ;  /* 0x00000000141372ca */ /* 0x000fe200000e0000 */
[----:B------:R-:W-:Y:S01]  /*7cb0*/  UIADD3 UR26, UR34, 0x80, URZ ;  /* 0x00000080221a7890 */ /* 0x000fe2000fffe03f */
[----:B------:R-:W-:Y:S01]  /*7cc0*/  ISETP.GT.AND P3, PT, R4, 0x1, PT ;  /* 0x000000010400780c */ /* 0x000fe20003f64270 */
[----:B------:R-:W-:Y:S01]  /*7cd0*/  VIADD R6, R6, 0x1 ;  /* 0x0000000106067836 */ /* 0x000fe20000000000 */
[----:B------:R-:W-:Y:S01]  /*7ce0*/  UMOV UR14, 0x0 ;  /* 0x00000000000e7882 */ /* 0x000fe20000000000 */
[----:B------:R-:W-:Y:S01]  /*7cf0*/  UIADD3 UR32, UR24, 0x100, URZ ;  /* 0x0000010018207890 */ /* 0x000fe2000fffe03f */
[----:B------:R-:W-:Y:S01]  /*7d00*/  VIADD R21, R21, 0x100 ;  /* 0x0000010015157836 */ /* 0x000fe20000000000 */
[----:B------:R-:W-:Y:S01]  /*7d10*/  UIADD3 UR24, UR24, 0x4100, URZ ;  /* 0x0000410018187890 */ /* 0x000fe2000fffe03f */
[----:B------:R-:W-:Y:S01]  /*7d20*/  ISETP.NE.AND P1, PT, R6, 0x2, PT ;  /* 0x000000020600780c */ /* 0x000fe20003f25270 */
[----:B------:R-:W-:-:S02]  /*7d30*/  UIADD3 UR16, UR8, 0x10100, URZ ;  /* 0x0001010008107890 */ /* 0x000fc4000fffe03f */
[----:B------:R-:W-:Y:S01]  /*7d40*/  UIADD3 UR8, UR8, 0x16100, URZ ;  /* 0x0001610008087890 */ /* 0x000fe2000fffe03f */
[----:B------:R-:W-:Y:S01]  /*7d50*/  SEL R14, RZ, 0x1, P1 ;  /* 0x00000001ff0e7807 */ /* 0x000fe20000800000 */
[----:B------:R-:W-:Y:S01]  /*7d60*/  UMOV UR15, 0x10000000 ;  /* 0x10000000000f7882 */ /* 0x000fe20000000000 */
[----:B------:R-:W-:Y:S01]  /*7d70*/  UMOV UR25, UR33 ;  /* 0x0000002100197c82 */ /* 0x000fe20008000000 */
[----:B------:R-:W-:Y:S01]  /*7d80*/  UMOV UR28, UR36 ;  /* 0x00000024001c7c82 */ /* 0x000fe20008000000 */
[----:B------:R-:W-:Y:S01]  /*7d90*/  UMOV UR27, UR35 ;  /* 0x00000023001b7c82 */ /* 0x000fe20008000000 */
[----:B------:R-:W-:Y:S01]  /*7da0*/  UMOV UR17, UR33 ;  /* 0x0000002100117c82 */ /* 0x000fe20008000000 */
[----:B------:R-:W-:Y:S01]  /*7db0*/  UMOV UR18, UR34 ;  /* 0x0000002200127c82 */ /* 0x000fe20008000000 */
[----:B------:R-:W-:Y:S01]  /*7dc0*/  UMOV UR20, UR36 ;  /* 0x0000002400147c82 */ /* 0x000fe20008000000 */
[----:B------:R0:W-:Y:S01]  /*7dd0*/  UTMALDG.3D [UR32], [UR6], desc[UR14] ;  /* 0x00000e20060075b4 */ /* 0x0001e20008011000 */
[----:B------:R-:W-:Y:S01]  /*7de0*/  UMOV UR9, UR33 ;  /* 0x0000002100097c82 */ /* 0x000fe20008000000 */
[----:B------:R-:W-:Y:S01]  /*7df0*/  UMOV UR11, UR19 ;  /* 0x00000013000b7c82 */ /* 0x000fe20008000000 */
[----:B------:R-:W-:Y:S01]  /*7e00*/  UMOV UR12, UR36 ;  /* 0x00000024000c7c82 */ /* 0x000fe20008000000 */
[----:B------:R-:W-:Y:S01]  /*7e10*/  UMOV UR10, UR26 ;  /* 0x0000001a000a7c82 */ /* 0x000fe20008000000 */
[----:B------:R-:W-:-:S02]  /*7e20*/  LOP3.LUT R5, R5, R14, RZ, 0x3c, !PT ;  /* 0x0000000e05057212 */ /* 0x000fc400078e3cff */
[----:B------:R-:W-:Y:S01]  /*7e30*/  SEL R6, R6, RZ, P1 ;  /* 0x000000ff06067207 */ /* 0x000fe20000800000 */
[----:B------:R0:W-:Y:S01]  /*7e40*/  UTMALDG.3D [UR24], [UR6], desc[UR14] ;  /* 0x00000e18060075b4 */ /* 0x0001e20008011000 */
[----:B------:R0:W-:Y:S01]  /*7e50*/  UTMALDG.3D [UR16], [UR30], desc[UR14] ;  /* 0x00000e101e0075b4 */ /* 0x0001e20008011000 */
[----:B------:R0:W-:Y:S02]  /*7e60*/  UTMALDG.3D [UR8], [UR30], desc[UR14] ;  /* 0x00000e081e0075b4 */ /* 0x0001e40008011000 */
[----:B0-----:R-:W-:Y:S05]  /*7e70*/  @P3 BRA `(.L_x_237) ;  /* 0xfffffffc00183947 */ /* 0x001fea000383ffff */
.L_x_233:
[----:B------:R-:W-:Y:S05]  /*7e80*/  BSYNC B1 ;  /* 0x0000000000017941 */ /* 0x000fea0003800000 */
.L_x_232:
[----:B------:R-:W-:Y:S01]  /*7e90*/  LOP3.LUT P3, RZ, R11, 0xff, RZ, 0xc0, !PT ;  /* 0x000000ff0bff7812 */ /* 0x000fe2000786c0ff */
[----:B------:R-:W-:Y:S01]  /*7ea0*/  IMAD.IADD R3, R12, 0x1, R3 ;  /* 0x000000010c037824 */ /* 0x000fe200078e0203 */
[----:B------:R-:W-:Y:S01]  /*7eb0*/  IADD3 R16, P4, R16, UR38, RZ ;  /* 0x0000002610107c10 */ /* 0x000fe2000ff9e0ff */
[----:B------:R-:W-:Y:S01]  /*7ec0*/  ULDC.64 UR6, c[0x0][0x650] ;  /* 0x0001940000067ab9 */ /* 0x000fe20000000a00 */
[----:B------:R-:W-:Y:S01]  /*7ed0*/  BSSY B1, `(.L_x_238) ;  /* 0x000006c000017945 */ /* 0x000fe20003800000 */
[----:B------:R-:W-:Y:S01]  /*7ee0*/  IMAD.MOV.U32 R13, RZ, RZ, -0x1 ;  /* 0xffffffffff0d7424 */ /* 0x000fe200078e00ff */
[----:B------:R-:W-:Y:S01]  /*7ef0*/  ISETP.GT.U32.AND P1, PT, R3, 0x1, PT ;  /* 0x000000010300780c */ /* 0x000fe20003f24070 */
[----:B------:R-:W-:Y:S01]  /*7f00*/  IMAD.MOV.U32 R20, RZ, RZ, -0x1 ;  /* 0xffffffffff147424 */ /* 0x000fe200078e00ff */
[----:B------:R-:W-:Y:S01]  /*7f10*/  SHF.R.U32.HI R4, RZ, 0x1, R3 ;  /* 0x00000001ff047819 */ /* 0x000fe20000011603 */
[----:B------:R-:W-:Y:S01]  /*7f20*/  IMAD.MOV.U32 R8, RZ, RZ, -0x1 ;  /* 0xffffffffff087424 */ /* 0x000fe200078e00ff */
[----:B------:R-:W-:-:S02]  /*7f30*/  ISETP.LT.U32.AND P1, PT, R12, 0x2, P1 ;  /* 0x000000020c00780c */ /* 0x000fc40000f21070 */
[----:B------:R-:W-:Y:S01]  /*7f40*/  IADD3.X R17, R17, UR41, RZ, P4, !PT ;  /* 0x0000002911117c10 */ /* 0x000fe2000a7fe4ff */
[----:B------:R-:W0:Y:S01]  /*7f50*/  @P3 S2R R6, SR_CgaCtaId ;  /* 0x0000000000063919 */ /* 0x000e220000008800 */
[----:B------:R-:W-:Y:S02]  /*7f60*/  @P3 MOV R5, 0x400 ;  /* 0x0000040000053802 */ /* 0x000fe40000000f00 */
[----:B------:R-:W-:Y:S02]  /*7f70*/  ISETP.GE.U32.AND P4, PT, R16, UR6, PT ;  /* 0x0000000610007c0c */ /* 0x000fe4000bf86070 */
[----:B------:R-:W-:Y:S02]  /*7f80*/  LOP3.LUT R4, R4, 0x1, RZ, 0xc0, !PT ;  /* 0x0000000104047812 */ /* 0x000fe400078ec0ff */
[----:B------:R-:W-:Y:S02]  /*7f90*/  LOP3.LUT R3, R3, 0x1, RZ, 0xc0, !PT ;  /* 0x0000000103037812 */ /* 0x000fe400078ec0ff */
[----:B------:R-:W-:-:S02]  /*7fa0*/  PRMT R11, RZ, 0x7610, R11 ;  /* 0x00007610ff0b7816 */ /* 0x000fc4000000000b */
[----:B0-----:R-:W-:-:S04]  /*7fb0*/  @P3 LEA R5, R6, R5, 0x18 ;  /* 0x0000000506053211 */ /* 0x001fc800078ec0ff */
[----:B------:R0:W-:Y:S01]  /*7fc0*/  @P3 SYNCS.ARRIVE.TRANS64.A1T0 RZ, [R5+URZ+0x38], RZ ;  /* 0x000038ff05ff39a7 */ /* 0x0001e2000810003f */
[----:B------:R-:W-:-:S04]  /*7fd0*/  ISETP.NE.U32.AND P3, PT, R4, 0x1, PT ;  /* 0x000000010400780c */ /* 0x000fc80003f65070 */
[----:B------:R-:W-:Y:S02]  /*7fe0*/  ISETP.GT.U32.AND P3, PT, R12, 0x1, !P3 ;  /* 0x000000010c00780c */ /* 0x000fe40005f64070 */
[----:B0-----:R-:W-:Y:S02]  /*7ff0*/  SEL R5, RZ, 0x1, !P1 ;  /* 0x00000001ff057807 */ /* 0x001fe40004800000 */
[----:B------:R-:W-:Y:S02]  /*8000*/  ISETP.GE.U32.AND.EX P1, PT, R17, UR7, PT, P4 ;  /* 0x0000000711007c0c */ /* 0x000fe4000bf26140 */
[----:B------:R-:W-:-:S04]  /*8010*/  SEL R4, RZ, 0x1, !P3 ;  /* 0x00000001ff047807 */ /* 0x000fc80005800000 */
[----:B------:R-:W-:Y:S02]  /*8020*/  LOP3.LUT R0, R4, R0, R5, 0x96, !PT ;  /* 0x0000000004007212 */ /* 0x000fe400078e9605 */
[----:B------:R-:W-:-:S05]  /*8030*/  PRMT R4, RZ, 0x7610, R4 ;  /* 0x00007610ff047816 */ /* 0x000fca0000000004 */
[----:B------:R-:W-:Y:S05]  /*8040*/  @P1 BRA `(.L_x_239) ;  /* 0x0000000400501947 */ /* 0x000fea0003800000 */
[----:B------:R-:W-:Y:S01]  /*8050*/  ULDC.64 UR6, c[0x0][0x628] ;  /* 0x00018a0000067ab9 */ /* 0x000fe20000000a00 */
[----:B------:R-:W0:Y:S01]  /*8060*/  S2R R14, SR_CTAID.X ;  /* 0x00000000000e7919 */ /* 0x000e220000002500 */
[----:B------:R-:W-:Y:S01]  /*8070*/  ISETP.NE.U32.AND P1, PT, RZ, UR6, PT ;  /* 0x00000006ff007c0c */ /* 0x000fe2000bf25070 */
[----:B------:R-:W-:Y:S01]  /*8080*/  ULDC UR9, c[0x0][0x630] ;  /* 0x00018c0000097ab9 */ /* 0x000fe20000000800 */
[----:B------:R-:W-:Y:S01]  /*8090*/  IMAD.MOV.U32 R4, RZ, RZ, R16 ;  /* 0x000000ffff047224 */ /* 0x000fe200078e0010 */
[----:B------:R-:W1:Y:S01]  /*80a0*/  S2R R13, SR_CTAID.Y ;  /* 0x00000000000d7919 */ /* 0x000e620000002600 */
[----:B------:R-:W-:Y:S01]  /*80b0*/  ISETP.NE.AND.EX P1, PT, RZ, UR7, PT, P1 ;  /* 0x00000007ff007c0c */ /* 0x000fe2000bf25310 */
[----:B------:R-:W-:-:S12]  /*80c0*/  IMAD.MOV.U32 R5, RZ, RZ, R17 ;  /* 0x000000ffff057224 */ /* 0x000fd800078e0011 */
[----:B------:R-:W-:Y:S05]  /*80d0*/  @!P1 BRA `(.L_x_240) ;  /* 0x0000000000289947 */ /* 0x000fea0003800000 */
[----:B------:R-:W-:Y:S02]  /*80e0*/  ULDC UR8, c[0x0][0x634] ;  /* 0x00018d0000087ab9 */ /* 0x000fe40000000800 */
[----:B------:R-:W-:-:S05]  /*80f0*/  IADD3 R9, P1, R16, UR8, RZ ;  /* 0x0000000810097c10 */ /* 0x000fca000ff3e0ff */
[----:B------:R-:W-:-:S04]  /*8100*/  IMAD.X R15, RZ, RZ, R17, P1 ;  /* 0x000000ffff0f7224 */ /* 0x000fc800008e0611 */
[----:B------:R-:W-:-:S04]  /*8110*/  IMAD.WIDE.U32 R6, R15, UR6, RZ ;  /* 0x000000060f067c25 */ /* 0x000fc8000f8e00ff */
[----:B------:R-:W-:-:S04]  /*8120*/  IMAD.WIDE.U32 R6, P1, R9, UR7, R6 ;  /* 0x0000000709067c25 */ /* 0x000fc8000f820006 */
[----:B------:R-:W-:-:S04]  /*8130*/  IMAD.WIDE.U32 R8, R9, UR6, RZ ;  /* 0x0000000609087c25 */ /* 0x000fc8000f8e00ff */
[----:B------:R-:W-:Y:S01]  /*8140*/  IMAD.X R5, RZ, RZ, RZ, P1 ;  /* 0x000000ffff057224 */ /* 0x000fe200008e06ff */
[----:B------:R-:W-:Y:S01]  /*8150*/  IADD3 RZ, P1, R9, R6, RZ ;  /* 0x0000000609ff7210 */ /* 0x000fe20007f3e0ff */
[----:B------:R-:W-:-:S04]  /*8160*/  IMAD.MOV.U32 R4, RZ, RZ, R7 ;  /* 0x000000ffff047224 */ /* 0x000fc800078e0007 */
[----:B------:R-:W-:-:S08]  /*8170*/  IMAD.WIDE.U32.X R4, R15, UR7, R4, P1 ;  /* 0x000000070f047c25 */ /* 0x000fd000088e0404 */
.L_x_240:
[--C-:B------:R-:W-:Y:S01]  /*8180*/  SHF.R.U64 R8, R4, UR9, R5.reuse ;  /* 0x0000000904087c19 */ /* 0x100fe20008001205 */
[----:B------:R-:W-:Y:S01]  /*8190*/  ULDC.64 UR6, c[0x0][0x620] ;  /* 0x0001880000067ab9 */ /* 0x000fe20000000a00 */
[----:B------:R-:W-:Y:S01]  /*81a0*/  SHF.R.U32.HI R4, RZ, UR9, R5 ;  /* 0x00000009ff047c19 */ /* 0x000fe20008011605 */
[----:B------:R-:W2:Y:S01]  /*81b0*/  LDC R25, c[0x0][0x144] ;  /* 0x00005100ff197b82 */ /* 0x000ea20000000800 */
[----:B------:R-:W-:Y:S01]  /*81c0*/  IADD3 R7, P1, RZ, -R8, RZ ;  /* 0x80000008ff077210 */ /* 0x000fe20007f3e0ff */
[----:B------:R-:W-:Y:S01]  /*81d0*/  ULDC.64 UR10, c[0x0][0x640] ;  /* 0x00019000000a7ab9 */ /* 0x000fe20000000a00 */
[----:B0-----:R-:W-:Y:S01]  /*81e0*/  I2FP.F32.U32 R9, R14 ;  /* 0x0000000e00097245 */ /* 0x001fe20000201000 */
[----:B------:R-:W-:Y:S02]  /*81f0*/  ULDC UR8, c[0x0][0x608] ;  /* 0x0001820000087ab9 */ /* 0x000fe40000000800 */
[----:B------:R-:W-:Y:S01]  /*8200*/  IMAD.X R4, RZ, RZ, ~R4, P1 ;  /* 0x000000ffff047224 */ /* 0x000fe200008e0e04 */
[----:B------:R-:W-:Y:S01]  /*8210*/  ISETP.NE.U32.AND P1, PT, RZ, UR10, PT ;  /* 0x0000000aff007c0c */ /* 0x000fe2000bf25070 */
[----:B------:R-:W0:Y:S02]  /*8220*/  LDC R20, c[0x0][0x148] ;  /* 0x00005200ff147b82 */ /* 0x000e240000000800 */
[----:B------:R-:W-:Y:S01]  /*8230*/  IMAD R6, R4, UR6, RZ ;  /* 0x0000000604067c24 */ /* 0x000fe2000f8e02ff */
[----:B------:R-:W-:Y:S01]  /*8240*/  ISETP.NE.AND.EX P1, PT, RZ, UR11, PT, P1 ;  /* 0x0000000bff007c0c */ /* 0x000fe2000bf25310 */
[----:B------:R-:W-:Y:S01]  /*8250*/  IMAD.WIDE.U32 R4, R7, UR6, R16 ;  /* 0x0000000607047c25 */ /* 0x000fe2000f8e0010 */
[----:B------:R-:W-:-:S03]  /*8260*/  ULDC UR6, c[0x0][0x150] ;  /* 0x0000540000067ab9 */ /* 0x000fc60000000800 */
[----:B------:R-:W-:Y:S02]  /*8270*/  IMAD R7, R7, UR7, R6 ;  /* 0x0000000707077c24 */ /* 0x000fe4000f8e0206 */
[----:B------:R-:W-:Y:S01]  /*8280*/  FMUL R6, R9, UR6 ;  /* 0x0000000609067c20 */ /* 0x000fe20008400000 */
[----:B------:R-:W-:Y:S01]  /*8290*/  ULDC UR6, c[0x0][0x618] ;  /* 0x0001860000067ab9 */ /* 0x000fe20000000800 */
[----:B------:R-:W-:Y:S01]  /*82a0*/  ULDC UR7, c[0x0][0x154] ;  /* 0x0000550000077ab9 */ /* 0x000fe20000000800 */
[----:B------:R-:W-:-:S03]  /*82b0*/  IMAD.IADD R5, R5, 0x1, R7 ;  /* 0x0000000105057824 */ /* 0x000fc600078e0207 */
[----:B------:R-:W3:Y:S02]  /*82c0*/  F2I.U32.TRUNC.NTZ R6, R6 ;  /* 0x0000000600067305 */ /* 0x000ee4000020f000 */
[----:B------:R-:W-:Y:S02]  /*82d0*/  SHF.R.U64 R9, R4, UR6, R5 ;  /* 0x0000000604097c19 */ /* 0x000fe40008001205 */
[----:B-1----:R-:W-:-:S05]  /*82e0*/  I2FP.F32.U32 R4, R13 ;  /* 0x0000000d00047245 */ /* 0x002fca0000201000 */
[----:B------:R-:W-:Y:S01]  /*82f0*/  FMUL R22, R4, UR7 ;  /* 0x0000000704167c20 */ /* 0x000fe20008400000 */
[----:B------:R-:W-:Y:S01]  /*8300*/  SHF.R.U32.HI R4, RZ, UR6, R5 ;  /* 0x00000006ff047c19 */ /* 0x000fe20008011605 */
[----:B------:R-:W-:-:S03]  /*8310*/  ULDC UR6, c[0x0][0x658] ;  /* 0x0001960000067ab9 */ /* 0x000fc60000000800 */
[--C-:B------:R-:W-:Y:S01]  /*8320*/  SHF.R.U64 R21, R9, UR8, R4.reuse ;  /* 0x0000000809157c19 */ /* 0x100fe20008001204 */
[----:B------:R-:W1:Y:S01]  /*8330*/  F2I.U32.TRUNC.NTZ R22, R22 ;  /* 0x0000001600167305 */ /* 0x000e62000020f000 */
[----:B------:R-:W-:Y:S01]  /*8340*/  SHF.R.U32.HI R4, RZ, UR8, R4 ;  /* 0x00000008ff047c19 */ /* 0x000fe20008011604 */
[----:B---3--:R-:W-:-:S03]  /*8350*/  IMAD.MOV R6, RZ, RZ, -R6 ;  /* 0x000000ffff067224 */ /* 0x008fc600078e0a06 */
[----:B------:R-:W-:Y:S01]  /*8360*/  SHF.R.U64 R15, R21, UR6, R4 ;  /* 0x00000006150f7c19 */ /* 0x000fe20008001204 */
[----:B--2---:R-:W-:Y:S01]  /*8370*/  IMAD R14, R25, R6, R14 ;  /* 0x00000006190e7224 */ /* 0x004fe200078e020e */
[----:B------:R-:W-:-:S03]  /*8380*/  SHF.R.U32.HI R23, RZ, UR6, R4 ;  /* 0x00000006ff177c19 */ /* 0x000fc60008011604 */
[----:B------:R-:W-:Y:S02]  /*8390*/  IMAD.MOV.U32 R4, RZ, RZ, R15 ;  /* 0x000000ffff047224 */ /* 0x000fe400078e000f */
[----:B------:R-:W-:Y:S01]  /*83a0*/  IMAD.MOV.U32 R5, RZ, RZ, R23 ;  /* 0x000000ffff057224 */ /* 0x000fe200078e0017 */
[----:B-1----:R-:W-:Y:S06]  /*83b0*/  @!P1 BRA `(.L_x_241) ;  /* 0x0000000000289947 */ /* 0x002fec0003800000 */
[----:B------:R-:W-:Y:S02]  /*83c0*/  ULDC UR6, c[0x0][0x64c] ;  /* 0x0001930000067ab9 */ /* 0x000fe40000000800 */
[----:B------:R-:W-:-:S05]  /*83d0*/  IADD3 R5, P1, R15, UR6, RZ ;  /* 0x000000060f057c10 */ /* 0x000fca000ff3e0ff */
[----:B------:R-:W-:-:S04]  /*83e0*/  IMAD.X R23, RZ, RZ, R23, P1 ;  /* 0x000000ffff177224 */ /* 0x000fc800008e0617 */
[----:B------:R-:W-:-:S04]  /*83f0*/  IMAD.WIDE.U32 R6, R23, UR10, RZ ;  /* 0x0000000a17067c25 */ /* 0x000fc8000f8e00ff */
[----:B------:R-:W-:-:S04]  /*8400*/  IMAD.WIDE.U32 R6, P1, R5, UR11, R6 ;  /* 0x0000000b05067c25 */ /* 0x000fc8000f820006 */
[----:B------:R-:W-:-:S04]  /*8410*/  IMAD.WIDE.U32 R4, R5, UR10, RZ ;  /* 0x0000000a05047c25 */ /* 0x000fc8000f8e00ff */
[----:B------:R-:W-:Y:S01]  /*8420*/  IMAD.MOV.U32 R4, RZ, RZ, R7 ;  /* 0x000000ffff047224 */ /* 0x000fe200078e0007 */
[----:B------:R-:W-:Y:S01]  /*8430*/  IADD3 RZ, P3, R5, R6, RZ ;  /* 0x0000000605ff7210 */ /* 0x000fe20007f7e0ff */
[----:B------:R-:W-:-:S04]  /*8440*/  IMAD.X R5, RZ, RZ, RZ, P1 ;  /* 0x000000ffff057224 */ /* 0x000fc800008e06ff */
[----:B------:R-:W-:-:S08]  /*8450*/  IMAD.WIDE.U32.X R4, R23, UR11, R4, P3 ;  /* 0x0000000b17047c25 */ /* 0x000fd000098e0404 */
.L_x_241:
[----:B------:R-:W-:Y:S01]  /*8460*/  ISETP.NE.AND P1, PT, R2, 0x1, PT ;  /* 0x000000010200780c */ /* 0x000fe20003f25270 */
[----:B------:R-:W-:Y:S01]  /*8470*/  ULDC UR6, c[0x0][0x648] ;  /* 0x0001920000067ab9 */ /* 0x000fe20000000800 */
[----:B------:R-:W-:Y:S01]  /*8480*/  LOP3.LUT R21, R21, UR13, RZ, 0xc0, !PT ;  /* 0x0000000d15157c12 */ /* 0x000fe2000f8ec0ff */
[----:B------:R-:W-:Y:S01]  /*8490*/  IMAD.MOV R22, RZ, RZ, -R22 ;  /* 0x000000ffff167224 */ /* 0x000fe200078e0a16 */
[----:B------:R-:W-:Y:S01]  /*84a0*/  SHF.R.U64 R4, R4, UR6, R5 ;  /* 0x0000000604047c19 */ /* 0x000fe20008001205 */
[----:B------:R-:W-:Y:S01]  /*84b0*/  ULDC UR6, c[0x0][0x638] ;  /* 0x00018e0000067ab9 */ /* 0x000fe20000000800 */
[----:B------:R-:W-:Y:S01]  /*84c0*/  ULDC UR7, c[0x0][0x610] ;  /* 0x0001840000077ab9 */ /* 0x000fe20000000800 */
[----:B------:R-:W-:Y:S02]  /*84d0*/  IMAD.MOV.U32 R5, RZ, RZ, 0x1 ;  /* 0x00000001ff057424 */ /* 0x000fe400078e00ff */
[----:B------:R-:W-:Y:S02]  /*84e0*/  IMAD.MOV R6, RZ, RZ, -R4 ;  /* 0x000000ffff067224 */ /* 0x000fe400078e0a04 */
[----:B------:R-:W-:Y:S01]  /*84f0*/  IMAD R21, R4, UR5, R21 ;  /* 0x0000000504157c24 */ /* 0x000fe2000f8e0215 */
[----:B------:R-:W-:Y:S01]  /*8500*/  LOP3.LUT R4, R9, UR4, RZ, 0xc0, !PT ;  /* 0x0000000409047c12 */ /* 0x000fe2000f8ec0ff */
[----:B0-----:R-:W-:-:S02]  /*8510*/  @P1 IMAD R14, R20, R22, R13 ;  /* 0x00000016140e1224 */ /* 0x001fc400078e020d */
[----:B------:R-:W-:Y:S01]  /*8520*/  IMAD R15, R6, UR6, R15 ;  /* 0x00000006060f7c24 */ /* 0x000fe2000f8e020f */
[----:B------:R-:W-:Y:S01]  /*8530*/  ULDC UR6, c[0x0][0x600] ;  /* 0x0001800000067ab9 */ /* 0x000fe20000000800 */
[----:B------:R-:W-:Y:S02]  /*8540*/  IMAD R14, R21, UR7, R14 ;  /* 0x00000007150e7c24 */ /* 0x000fe4000f8e020e */
[--C-:B------:R-:W-:Y:S01]  /*8550*/  IMAD R15, R15, UR6, R4.reuse ;  /* 0x000000060f0f7c24 */ /* 0x100fe2000f8e0204 */
[----:B------:R-:W-:-:S04]  /*8560*/  PRMT R4, R5, 0x7610, R4 ;  /* 0x0000761005047816 */ /* 0x000fc80000000004 */
[----:B------:R-:W-:Y:S02]  /*8570*/  SEL R20, R15, R14, !P1 ;  /* 0x0000000e0f147207 */ /* 0x000fe40004800000 */
[----:B------:R-:W-:-:S07]  /*8580*/  SEL R13, R14, R15, !P1 ;  /* 0x0000000f0e0d7207 */ /* 0x000fce0004800000 */
.L_x_239:
[----:B------:R-:W-:Y:S05]  /*8590*/  BSYNC B1 ;  /* 0x0000000000017941 */ /* 0x000fea0003800000 */
.L_x_238:
[----:B------:R-:W-:-:S13]  /*85a0*/  LOP3.LUT P1, RZ, R4, 0xff, RZ, 0xc0, !PT ;  /* 0x000000ff04ff7812 */ /* 0x000fda000782c0ff */
[----:B------:R-:W-:Y:S05]  /*85b0*/  @P1 BRA `(.L_x_242) ;  /* 0xfffffff400141947 */ /* 0x000fea000383ffff */
[----:B------:R-:W-:Y:S05]  /*85c0*/  BSYNC B0 ;  /* 0x0000000000007941 */ /* 0x000fea0003800000 */
.L_x_230:
[----:B------:R-:W-:-:S03]  /*85d0*/  UMOV UR6, 0xffffffff ;  /* 0xffffffff00067882 */ /* 0x000fc60000000000 */
[----:B------:R-:W-:Y:S05]  /*85e0*/  BRA.DIV UR6, `(.L_x_243) ;  /* 0x0000000206cc7947 */ /* 0x000fea000b800000 */
[----:B------:R-:W-:-:S13]  /*85f0*/  ELECT P6, URZ, PT ;  /* 0x00000000003f782f */ /* 0x000fda00038c0000 */
.L_x_255:
[----:B------:R-:W-:Y:S04]  /*8600*/  BSSY B0, `(.L_x_244) ;  /* 0x0000019000007945 */ /* 0x000fe80003800000 */
[----:B------:R-:W-:Y:S05]  /*8610*/  @!P6 BRA `(.L_x_245) ;  /* 0x00000000005ce947 */ /* 0x000fea0003800000 */
[----:B------:R-:W-:-:S04]  /*8620*/  LOP3.LUT R18, R18, 0x2, RZ, 0xfc, !PT ;  /* 0x0000000212127812 */ /* 0x000fc800078efcff */
[----:B------:R-:W-:-:S13]  /*8630*/  ISETP.NE.AND P0, PT, R18, 0x3, PT ;  /* 0x000000031200780c */ /* 0x000fda0003f05270 */
[----:B------:R-:W-:Y:S05]  /*8640*/  @!P0 BRA `(.L_x_246) ;  /* 0x0000000000048947 */ /* 0x000fea0003800000 */
[----:B------:R-:W-:Y:S01]  /*8650*/  BPT.TRAP 0x1 ;  /* 0x000000040000795c */ /* 0x000fe20000300000 */
.L_x_246:
[----:B------:R-:W0:Y:S01]  /*8660*/  S2R R5, SR_CgaCtaId ;  /* 0x0000000000057919 */ /* 0x000e220000008800 */
[----:B------:R-:W-:Y:S02]  /*8670*/  MOV R2, 0x400 ;  /* 0x0000040000027802 */ /* 0x000fe40000000f00 */
[----:B------:R-:W-:Y:S02]  /*8680*/  SHF.L.U32 R4, R0, 0x1f, RZ ;  /* 0x0000001f00047819 */ /* 0x000fe400000006ff */
[----:B0-----:R-:W-:-:S05]  /*8690*/  LEA R2, R5, R2, 0x18 ;  /* 0x0000000205027211 */ /* 0x001fca00078ec0ff */
[----:B------:R-:W-:-:S04]  /*86a0*/  VIADD R2, R2, 0x10 ;  /* 0x0000001002027836 */ /* 0x000fc80000000000 */
[C---:B------:R-:W-:Y:S02]  /*86b0*/  IMAD R7, R3.reuse, 0x8, R2 ;  /* 0x0000000803077824 */ /* 0x040fe400078e0202 */
[----:B------:R-:W-:Y:S02]  /*86c0*/  VIADD R3, R3, 0x1 ;  /* 0x0000000103037836 */ /* 0x000fe40000000000 */
[----:B------:R-:W0:Y:S03]  /*86d0*/  SYNCS.PHASECHK.TRANS64.TRYWAIT P0, [R7+URZ], R4 ;  /* 0x00000004070075a7 */ /* 0x000e26000800017f */
[----:B------:R-:W-:-:S04]  /*86e0*/  ISETP.NE.AND P1, PT, R3, 0x2, PT ;  /* 0x000000020300780c */ /* 0x000fc80003f25270 */
[----:B------:R-:W-:Y:S02]  /*86f0*/  SEL R5, RZ, 0x1, P1 ;  /* 0x00000001ff057807 */ /* 0x000fe40000800000 */
[----:B------:R-:W-:Y:S02]  /*8700*/  SEL R3, R3, RZ, P1 ;  /* 0x000000ff03037207 */ /* 0x000fe40000800000 */
[----:B------:R-:W-:Y:S01]  /*8710*/  LOP3.LUT R0, R0, R5, RZ, 0x3c, !PT ;  /* 0x0000000500007212 */ /* 0x000fe200078e3cff */
[----:B0-----:R-:W-:Y:S06]  /*8720*/  @!P0 BRA `(.L_x_247) ;  /* 0x00000000009c8947 */ /* 0x001fec0003800000 */
.L_x_256:
[----:B------:R-:W-:Y:S01]  /*8730*/  IMAD R3, R3, 0x8, R2 ;  /* 0x0000000803037824 */ /* 0x000fe200078e0202 */
[----:B------:R-:W-:-:S07]  /*8740*/  SHF.L.U32 R0, R0, 0x1f, RZ ;  /* 0x0000001f00007819 */ /* 0x000fce00000006ff */
.L_x_248:
[----:B-1----:R1:W2:Y:S02]  /*8750*/  SYNCS.PHASECHK.TRANS64.TRYWAIT P0, [R3+URZ], R0 ;  /* 0x00000000030075a7 */ /* 0x0022a4000800017f */
[----:B--2---:R-:W-:Y:S05]  /*8760*/  @!P0 NANOSLEEP.SYNCS 0x989680 ;  /* 0x009896800000895d */ /* 0x004fea0003900000 */
[----:B------:R-:W2:Y:S02]  /*8770*/  @!P0 SYNCS.PHASECHK.TRANS64 P0, [R3+URZ], R0 ;  /* 0x00000000030085a7 */ /* 0x000ea4000800007f */
[----:B--2---:R-:W-:Y:S05]  /*8780*/  @!P0 BRA `(.L_x_248) ;  /* 0xfffffffc00f08947 */ /* 0x004fea000383ffff */
.L_x_245:
[----:B------:R-:W-:Y:S05]  /*8790*/  BSYNC B0 ;  /* 0x0000000000007941 */ /* 0x000fea0003800000 */
.L_x_244:
[----:B------:R-:W-:Y:S05]  /*87a0*/  EXIT ;  /* 0x000000000000794d */ /* 0x000fea0003800000 */
.L_x_17:
[----:B-1----:R1:W2:Y:S02]  /*87b0*/  SYNCS.PHASECHK.TRANS64.TRYWAIT P1, [R3+URZ], R0 ;  /* 0x00000000030075a7 */ /* 0x0022a4000802017f */
[----:B--2---:R-:W-:Y:S05]  /*87c0*/  @!P1 NANOSLEEP.SYNCS 0x989680 ;  /* 0x009896800000995d */ /* 0x004fea0003900000 */
[----:B------:R-:W2:Y:S02]  /*87d0*/  @!P1 SYNCS.PHASECHK.TRANS64 P1, [R3+URZ], R0 ;  /* 0x00000000030095a7 */ /* 0x000ea4000802007f */
[----:B--2---:R-:W-:Y:S05]  /*87e0*/  @!P1 BRA `(.L_x_17) ;  /* 0xfffffffc00f09947 */ /* 0x004fea000383ffff */
[----:B------:R-:W-:Y:S05]  /*87f0*/  BRA `(.L_x_16) ;  /* 0xffffff8c001c7947 */ /* 0x000fea000383ffff */
.L_x_22:
[----:B-1----:R1:W2:Y:S02]  /*8800*/  SYNCS.PHASECHK.TRANS64.TRYWAIT P1, [R5+URZ], R4 ;  /* 0x00000004050075a7 */ /* 0x0022a4000802017f */
[----:B--2---:R-:W-:Y:S05]  /*8810*/  @!P1 NANOSLEEP.SYNCS 0x989680 ;  /* 0x009896800000995d */ /* 0x004fea0003900000 */
[----:B------:R-:W2:Y:S02]  /*8820*/  @!P1 SYNCS.PHASECHK.TRANS64 P1, [R5+URZ], R4 ;  /* 0x00000004050095a7 */ /* 0x000ea4000802007f */
[----:B--2---:R-:W-:Y:S05]  /*8830*/  @!P1 BRA `(.L_x_22) ;  /* 0xfffffffc00f09947 */ /* 0x004fea000383ffff */
[----:B------:R-:W-:Y:S05]  /*8840*/  BRA `(.L_x_21) ;  /* 0xffffff9000687947 */ /* 0x000fea000383ffff */
.L_x_231:
[----:B------:R-:W-:Y:S01]  /*8850*/  BSSY B1, `(.L_x_249) ;  /* 0x0000006000017945 */ /* 0x000fe20003800000 */
[----:B------:R-:W-:-:S07]  /*8860*/  IMAD.MOV.U32 R15, RZ, RZ, -0x1 ;  /* 0xffffffffff0f7424 */ /* 0x000fce00078e00ff */
[----:B------:R-:W-:Y:S05]  /*8870*/  WARPSYNC.COLLECTIVE R15, `(.L_x_250) ;  /* 0x000000000f0c7348 */ /* 0x000fea0003c00000 */
[----:B------:R-:W-:Y:S02]  /*8880*/  ELECT P6, UR62, PT ;  /* 0x00000000003e782f */ /* 0x000fe400038c0000 */
[----:B------:R-:W-:Y:S01]  /*8890*/  MOV R14, UR62 ;  /* 0x0000003e000e7c02 */ /* 0x000fe20008000f00 */
[----:B------:R-:W-:Y:S10]  /*88a0*/  ENDCOLLECTIVE ;  /* 0x000000000000791b */ /* 0x000ff40003800000 */
.L_x_250:
[----:B------:R-:W-:Y:S05]  /*88b0*/  BSYNC B1 ;  /* 0x0000000000017941 */ /* 0x000fea0003800000 */
.L_x_249:
[----:B------:R-:W-:Y:S05]  /*88c0*/  BRA `(.L_x_251) ;  /* 0xfffffff0005c7947 */ /* 0x000fea000383ffff */
.L_x_234:
[----:B0-----:R0:W1:Y:S02]  /*88d0*/  SYNCS.PHASECHK.TRANS64.TRYWAIT P1, [R14+URZ+0x10], R7 ;  /* 0x000010070e0075a7 */ /* 0x001064000802017f */
[----:B-1----:R-:W-:Y:S05]  /*88e0*/  @!P1 NANOSLEEP.SYNCS 0x989680 ;  /* 0x009896800000995d */ /* 0x002fea0003900000 */
[----:B------:R-:W1:Y:S02]  /*88f0*/  @!P1 SYNCS.PHASECHK.TRANS64 P1, [R14+URZ+0x10], R7 ;  /* 0x000010070e0095a7 */ /* 0x000e64000802007f */
[----:B-1----:R-:W-:Y:S05]  /*8900*/  @!P1 BRA `(.L_x_234) ;  /* 0xfffffffc00f09947 */ /* 0x002fea000383ffff */
[----:B------:R-:W-:Y:S05]  /*8910*/  BRA `(.L_x_252) ;  /* 0xfffffff000907947 */ /* 0x000fea000383ffff */
.L_x_243:
[----:B------:R-:W-:Y:S01]  /*8920*/  BSSY B0, `(.L_x_253) ;  /* 0x0000006000007945 */ /* 0x000fe20003800000 */
[----:B------:R-:W-:-:S07]  /*8930*/  IMAD.MOV.U32 R15, RZ, RZ, -0x1 ;  /* 0xffffffffff0f7424 */ /* 0x000fce00078e00ff */
[----:B------:R-:W-:Y:S05]  /*8940*/  WARPSYNC.COLLECTIVE R15, `(.L_x_254) ;  /* 0x000000000f0c7348 */ /* 0x000fea0003c00000 */
[----:B------:R-:W-:Y:S02]  /*8950*/  ELECT P6, UR62, PT ;  /* 0x00000000003e782f */ /* 0x000fe400038c0000 */
[----:B------:R-:W-:Y:S01]  /*8960*/  MOV R14, UR62 ;  /* 0x0000003e000e7c02 */ /* 0x000fe20008000f00 */
[----:B------:R-:W-:Y:S10]  /*8970*/  ENDCOLLECTIVE ;  /* 0x000000000000791b */ /* 0x000ff40003800000 */
.L_x_254:
[----:B------:R-:W-:Y:S05]  /*8980*/  BSYNC B0 ;  /* 0x0000000000007941 */ /* 0x000fea0003800000 */
.L_x_253:
[----:B------:R-:W-:Y:S05]  /*8990*/  BRA `(.L_x_255) ;  /* 0xfffffffc00187947 */ /* 0x000fea000383ffff */
.L_x_247:
[----:B0-----:R0:W1:Y:S02]  /*89a0*/  SYNCS.PHASECHK.TRANS64.TRYWAIT P0, [R7+URZ], R4 ;  /* 0x00000004070075a7 */ /* 0x001064000800017f */
[----:B-1----:R-:W-:Y:S05]  /*89b0*/  @!P0 NANOSLEEP.SYNCS 0x989680 ;  /* 0x009896800000895d */ /* 0x002fea0003900000 */
[----:B------:R-:W1:Y:S02]  /*89c0*/  @!P0 SYNCS.PHASECHK.TRANS64 P0, [R7+URZ], R4 ;  /* 0x00000004070085a7 */ /* 0x000e64000800007f */
[----:B-1----:R-:W-:Y:S05]  /*89d0*/  @!P0 BRA `(.L_x_247) ;  /* 0xfffffffc00f08947 */ /* 0x002fea000383ffff */
[----:B------:R-:W-:Y:S05]  /*89e0*/  BRA `(.L_x_256) ;  /* 0xfffffffc00507947 */ /* 0x000fea000383ffff */
.L_x_257:
[----:B------:R-:W-:-:S00]  /*89f0*/  BRA `(.L_x_257) ;  /* 0xfffffffc00fc7947 */ /* 0x000fc0000383ffff */
[----:B------:R-:W-:-:S00]  /*8a00*/  NOP ;  /* 0x0000000000007918 */ /* 0x000fc00000000000 */
[----:B------:R-:W-:-:S00]  /*8a10*/  NOP ;  /* 0x0000000000007918 */ /* 0x000fc00000000000 */
[----:B------:R-:W-:-:S00]  /*8a20*/  NOP ;  /* 0x0000000000007918 */ /* 0x000fc00000000000 */
[----:B------:R-:W-:-:S00]  /*8a30*/  NOP ;  /* 0x0000000000007918 */ /* 0x000fc00000000000 */
[----:B------:R-:W-:-:S00]  /*8a40*/  NOP ;  /* 0x0000000000007918 */ /* 0x000fc00000000000 */
[----:B------:R-:W-:-:S00]  /*8a50*/  NOP ;  /* 0x0000000000007918 */ /* 0x000fc00000000000 */
[----:B------:R-:W-:-:S00]  /*8a60*/  NOP ;  /* 0x0000000000007918 */ /* 0x000fc00000000000 */
[----:B------:R-:W-:-:S00]  /*8a70*/  NOP ;  /* 0x0000000000007918 */ /* 0x000fc00000000000 */
.L_x_258:


//--------------------- .nv.global.init           --------------------------
	.section	.nv.global.init,"aw",@progbits
.nv.global.init:
	.type		$str$22,@object
	.size		$str$22,($str$23 - $str$22)
$str$22:
        /*0000*/ 	.byte	0x6b, 0x5f, 0x74, 0x69, 0x6c, 0x65, 0x5f, 0x63, 0x6f, 0x75, 0x6e, 0x74, 0x20, 0x3e, 0x3d, 0x20
        /*0010*/ 	.byte	0x31, 0x00
	.type		$str$23,@object
	.size		$str$23,(__unnamed_1 - $str$23)
$str$23:
        /*0012*/ 	.byte	0x2f, 0x74, 0x6d, 0x70, 0x2f, 0x63, 0x75, 0x74, 0x6c, 0x61, 0x73, 0x73, 0x5f, 0x73, 0x77, 0x65
        /*0022*/ 	.byte	0x65, 0x70, 0x5f, 0x73, 0x72, 0x63, 0x2f, 0x69, 0x6e, 0x63, 0x6c, 0x75, 0x64, 0x65, 0x2f, 0x63
        /*0032*/ 	.byte	0x75, 0x74, 0x6c, 0x61, 0x73, 0x73, 0x2f, 0x67, 0x65, 0x6d, 0x6d, 0x2f, 0x63, 0x6f, 0x6c, 0x6c
        /*0042*/ 	.byte	0x65, 0x63, 0x74, 0x69, 0x76, 0x65, 0x2f, 0x73, 0x6d, 0x39, 0x30, 0x5f, 0x6d, 0x6d, 0x61, 0x5f
        /*0052*/ 	.byte	0x74, 0x6d, 0x61, 0x5f, 0x67, 0x6d, 0x6d, 0x61, 0x5f, 0x73, 0x73, 0x5f, 0x77, 0x61, 0x72, 0x70
        /*0062*/ 	.byte	0x73, 0x70, 0x65, 0x63, 0x69, 0x61, 0x6c, 0x69, 0x7a, 0x65, 0x64, 0x2e, 0x68, 0x70, 0x70, 0x00
	.type		__unnamed_1,@object
	.size		__unnamed_1,(.L_0 - __unnamed_1)
__unnamed_1:
        /*0072*/ 	.byte	0x76, 0x6f, 0x69, 0x64, 0x20, 0x63, 0x75, 0x74, 0x6c, 0x61, 0x73, 0x73, 0x3a, 0x3a, 0x67, 0x65
        /* <DEDUP_REMOVED lines=172> */
        /*0b42*/ 	.byte	0x74, 0x79, 0x5d, 0x00
.L_0:


//--------------------- .nv.shared._ZN7cutlass13device_kernelINS_4gemm6kernel13GemmUniversalIN4cute5tupleIJiiiiEEENS1_10collective13CollectiveMmaINS1_34MainloopSm90TmaGmmaWarpSpecializedILi2ENS5_IJNS4_1CILi1EEESB_SB_EEENS1_35KernelTmaWarpSpecializedCooperativeEEENS5_IJNSA_ILi128EEENSA_ILi192EEENSA_ILi256EEEEEEaNS5_IJlSB_lEEEaSJ_NS4_8TiledMMAINS4_8MMA_AtomIJNS4_4SM904GMMA27MMA_64x192x32_S32S8S8_SS_TNEEEENS4_6LayoutINS5_IJNSA_ILi2EEESB_SB_EEENS5_IJSB_NSA_ILi0EEEST_EEEEENS5_IJNS4_10UnderscoreESW_SW_EEEEENS4_13SM90_TMA_LOADENS4_14ComposedLayoutINS4_7SwizzleILi3ELi4ELi3EEENS4_18smem_ptr_flag_bitsILi8EEENSQ_INS5_IJNSA_ILi8EEESF_EEENS5_IJSF_SB_EEEEEEEvNS4_8identityESZ_S19_vS1A_EENS_8epilogue10collective6detail29Sm90TmaWarpSpecializedAdapterINS1D_15DefaultEpilogueIaSJ_SJ_NS1C_6thread17LinearCombinationIaLi1EiiLNS1H_9ScaleType4KindE0ELNS_15FloatRoundStyleE2EaEENS1_15EpilogueDefaultEEEEEvvEEEEvNT_6ParamsE --------------------------
	.section	.nv.shared._ZN7cutlass13device_kernelINS_4gemm6kernel13GemmUniversalIN4cute5tupleIJiiiiEEENS1_10collective13CollectiveMmaINS1_34MainloopSm90TmaGmmaWarpSpecializedILi2ENS5_IJNS4_1CILi1EEESB_SB_EEENS1_35KernelTmaWarpSpecializedCooperativeEEENS5_IJNSA_ILi128EEENSA_ILi192EEENSA_ILi256EEEEEEaNS5_IJlSB_lEEEaSJ_NS4_8TiledMMAINS4_8MMA_AtomIJNS4_4SM904GMMA27MMA_64x192x32_S32S8S8_SS_TNEEEENS4_6LayoutINS5_IJNSA_ILi2EEESB_SB_EEENS5_IJSB_NSA_ILi0EEEST_EEEEENS5_IJNS4_10UnderscoreESW_SW_EEEEENS4_13SM90_TMA_LOADENS4_14ComposedLayoutINS4_7SwizzleILi3ELi4ELi3EEENS4_18smem_ptr_flag_bitsILi8EEENSQ_INS5_IJNSA_ILi8EEESF_EEENS5_IJSF_SB_EEEEEEEvNS4_8identityESZ_S19_vS1A_EENS_8epilogue10collective6detail29Sm90TmaWarpSpecializedAdapterINS1D_15DefaultEpilogueIaSJ_SJ_NS1C_6thread17LinearCombinationIaLi1EiiLNS1H_9ScaleType4KindE0ELNS_15FloatRoundStyleE2EaEENS1_15EpilogueDefaultEEEEEvvEEEEvNT_6ParamsE,"aw",@nobits
	.sectionflags	@""
	.align	16
	.zero		1024


//--------------------- .nv.shared.reserved.0     --------------------------
	.section	.nv.shared.reserved.0,"aw",@nobits
	.weak		__nv_reservedSMEM_offset_0_alias
	.size		__nv_reservedSMEM_offset_0_alias, 0, 0
	.other		__nv_reservedSMEM_offset_0_alias,@"STO_CUDA_RESERVED_SHARED STV_DEFAULT"
__nv_reservedSMEM_offset_0_alias:
	.zero		0


//--------------------- .nv.global                --------------------------
	.section	.nv.global,"aw",@nobits
.nv.global:
	.type		_ZN40_INTERNAL_b5f4382d_4_k_cu_3f76487a_155004cute1_E,@object
	.size		_ZN40_INTERNAL_b5f4382d_4_k_cu_3f76487a_155004cute1_E,(_ZN40_INTERNAL_b5f4382d_4_k_cu_3f76487a_155004cuda3std3__45__cpo6cbeginE - _ZN40_INTERNAL_b5f4382d_4_k_cu_3f76487a_155004cute1_E)
_ZN40_INTERNAL_b5f4382d_4_k_cu_3f76487a_155004cute1_E:
	.zero		1
	.type		_ZN40_INTERNAL_b5f4382d_4_k_cu_3f76487a_155004cuda3std3__45__cpo6cbeginE,@object
	.size		_ZN40_INTERNAL_b5f4382d_4_k_cu_3f76487a_155004cuda3std3__45__cpo6cbeginE,(_ZN40_INTERNAL_b5f4382d_4_k_cu_3f76487a_155004cuda3std3__48in_placeE - _ZN40_INTERNAL_b5f4382d_4_k_cu_3f76487a_155004cuda3std3__45__cpo6cbeginE)
_ZN40_INTERNAL_b5f4382d_4_k_cu_3f76487a_155004cuda3std3__45__cpo6cbeginE:
	.zero		1
	.type		_ZN40_INTERNAL_b5f4382d_4_k_cu_3f76487a_155004cuda3std3__48in_placeE,@object
	.size		_ZN40_INTERNAL_b5f4382d_4_k_cu_3f76487a_155004cuda3std3__48in_placeE,(_ZN40_INTERNAL_b5f4382d_4_k_cu_3f76487a_155004cuda3std6ranges3__45__cpo9iter_moveE - _ZN40_INTERNAL_b5f4382d_4_k_cu_3f76487a_155004cuda3std3__48in_placeE)
_ZN40_INTERNAL_b5f4382d_4_k_cu_3f76487a_155004cuda3std3__48in_placeE:
	.zero		1
	.type		_ZN40_INTERNAL_b5f4382d_4_k_cu_3f76487a_155004cuda3std6ranges3__45__cpo9iter_moveE,@object
	.size		_ZN40_INTERNAL_b5f4382d_4_k_cu_3f76487a_155004cuda3std6ranges3__45__cpo9iter_moveE,(_ZN40_INTERNAL_b5f4382d_4_k_cu_3f76487a_155004cuda3std3__45__cpo5beginE - _ZN40_INTERNAL_b5f4382d_4_k_cu_3f76487a_155004cuda3std6ranges3__45__cpo9iter_moveE)
_ZN40_INTERNAL_b5f4382d_4_k_cu_3f76487a_155004cuda3std6ranges3__45__cpo9iter_moveE:
	.zero		1
	.type		_ZN40_INTERNAL_b5f4382d_4_k_cu_3f76487a_155004cuda3std3__45__cpo5beginE,@object
	.size		_ZN40_INTERNAL_b5f4382d_4_k_cu_3f76487a_155004cuda3std3__45__cpo5beginE,(_ZN40_INTERNAL_b5f4382d_4_k_cu_3f76487a_155004cuda3std3__442_GLOBAL__N__b5f4382d_4_k_cu_3f76487a_155006ignoreE - _ZN40_INTERNAL_b5f4382d_4_k_cu_3f76487a_155004cuda3std3__45__cpo5beginE)
_ZN40_INTERNAL_b5f4382d_4_k_cu_3f76487a_155004cuda3std3__45__cpo5beginE:
	.zero		1
	.type		_ZN40_INTERNAL_b5f4382d_4_k_cu_3f76487a_155004cuda3std3__442_GLOBAL__N__b5f4382d_4_k_cu_3f76487a_155006ignoreE,@object
	.size		_ZN40_INTERNAL_b5f4382d_4_k_cu_3f76487a_155004cuda3std3__442_GLOBAL__N__b5f4382d_4_k_cu_3f76487a_155006ignoreE,(_ZN40_INTERNAL_b5f4382d_4_k_cu_3f76487a_155004cute7productE - _ZN40_INTERNAL_b5f4382d_4_k_cu_3f76487a_155004cuda3std3__442_GLOBAL__N__b5f4382d_4_k_cu_3f76487a_155006ignoreE)
_ZN40_INTERNAL_b5f4382d_4_k_cu_3f76487a_155004cuda3std3__442_GLOBAL__N__b5f4382d_4_k_cu_3f76487a_155006ignoreE:
	.zero		1
	.type		_ZN40_INTERNAL_b5f4382d_4_k_cu_3f76487a_155004cute7productE,@object
	.size		_ZN40_INTERNAL_b5f4382d_4_k_cu_3f76487a_155004cute7productE,(_ZN40_INTERNAL_b5f4382d_4_k_cu_3f76487a_155004cuda3std3__45__cpo3endE - _ZN40_INTERNAL_b5f4382d_4_k_cu_3f76487a_155004cute7productE)
_ZN40_INTERNAL_b5f4382d_4_k_cu_3f76487a_155004cute7productE:
	.zero		1
	.type		_ZN40_INTERNAL_b5f4382d_4_k_cu_3f76487a_155004cuda3std3__45__cpo3endE,@object
	.size		_ZN40_INTERNAL_b5f4382d_4_k_cu_3f76487a_155004cuda3std3__45__cpo3endE,(_ZN40_INTERNAL_b5f4382d_4_k_cu_3f76487a_155004cuda3std3__419piecewise_constructE - _ZN40_INTERNAL_b5f4382d_4_k_cu_3f76487a_155004cuda3std3__45__cpo3endE)
_ZN40_INTERNAL_b5f4382d_4_k_cu_3f76487a_155004cuda3std3__45__cpo3endE:
	.zero		1
	.type		_ZN40_INTERNAL_b5f4382d_4_k_cu_3f76487a_155004cuda3std3__419piecewise_constructE,@object
	.size		_ZN40_INTERNAL_b5f4382d_4_k_cu_3f76487a_155004cuda3std3__419piecewise_constructE,(_ZN40_INTERNAL_b5f4382d_4_k_cu_3f76487a_155004cuda3std3__45__cpo4cendE - _ZN40_INTERNAL_b5f4382d_4_k_cu_3f76487a_155004cuda3std3__419piecewise_constructE)
_ZN40_INTERNAL_b5f4382d_4_k_cu_3f76487a_155004cuda3std3__419piecewise_constructE:
	.zero		1
	.type		_ZN40_INTERNAL_b5f4382d_4_k_cu_3f76487a_155004cuda3std3__45__cpo4cendE,@object
	.size		_ZN40_INTERNAL_b5f4382d_4_k_cu_3f76487a_155004cuda3std3__45__cpo4cendE,(_ZN40_INTERNAL_b5f4382d_4_k_cu_3f76487a_155004cuda3std6ranges3__45__cpo4swapE - _ZN40_INTERNAL_b5f4382d_4_k_cu_3f76487a_155004cuda3std3__45__cpo4cendE)
_ZN40_INTERNAL_b5f4382d_4_k_cu_3f76487a_155004cuda3std3__45__cpo4cendE:
	.zero		1
	.type		_ZN40_INTERNAL_b5f4382d_4_k_cu_3f76487a_155004cuda3std6ranges3__45__cpo4swapE,@object
	.size		_ZN40_INTERNAL_b5f4382d_4_k_cu_3f76487a_155004cuda3std6ranges3__45__cpo4swapE,(.L_8 - _ZN40_INTERNAL_b5f4382d_4_k_cu_3f76487a_155004cuda3std6ranges3__45__cpo4swapE)
_ZN40_INTERNAL_b5f4382d_4_k_cu_3f76487a_155004cuda3std6ranges3__45__cpo4swapE:
	.zero		1
.L_8:


//--------------------- .nv.constant0._ZN7cutlass13device_kernelINS_4gemm6kernel13GemmUniversalIN4cute5tupleIJiiiiEEENS1_10collective13CollectiveMmaINS1_34MainloopSm90TmaGmmaWarpSpecializedILi2ENS5_IJNS4_1CILi1EEESB_SB_EEENS1_35KernelTmaWarpSpecializedCooperativeEEENS5_IJNSA_ILi128EEENSA_ILi192EEENSA_ILi256EEEEEEaNS5_IJlSB_lEEEaSJ_NS4_8TiledMMAINS4_8MMA_AtomIJNS4_4SM904GMMA27MMA_64x192x32_S32S8S8_SS_TNEEEENS4_6LayoutINS5_IJNSA_ILi2EEESB_SB_EEENS5_IJSB_NSA_ILi0EEEST_EEEEENS5_IJNS4_10UnderscoreESW_SW_EEEEENS4_13SM90_TMA_LOADENS4_14ComposedLayoutINS4_7SwizzleILi3ELi4ELi3EEENS4_18smem_ptr_flag_bitsILi8EEENSQ_INS5_IJNSA_ILi8EEESF_EEENS5_IJSF_SB_EEEEEEEvNS4_8identityESZ_S19_vS1A_EENS_8epilogue10collective6detail29Sm90TmaWarpSpecializedAdapterINS1D_15DefaultEpilogueIaSJ_SJ_NS1C_6thread17LinearCombinationIaLi1EiiLNS1H_9ScaleType4KindE0ELNS_15FloatRoundStyleE2EaEENS1_15EpilogueDefaultEEEEEvvEEEEvNT_6ParamsE --------------------------
	.section	.nv.constant0._ZN7cutlass13device_kernelINS_4gemm6kernel13GemmUniversalIN4cute5tupleIJiiiiEEENS1_10collective13CollectiveMmaINS1_34MainloopSm90TmaGmmaWarpSpecializedILi2ENS5_IJNS4_1CILi1EEESB_SB_EEENS1_35KernelTmaWarpSpecializedCooperativeEEENS5_IJNSA_ILi128EEENSA_ILi192EEENSA_ILi256EEEEEEaNS5_IJlSB_lEEEaSJ_NS4_8TiledMMAINS4_8MMA_AtomIJNS4_4SM904GMMA27MMA_64x192x32_S32S8S8_SS_TNEEEENS4_6LayoutINS5_IJNSA_ILi2EEESB_SB_EEENS5_IJSB_NSA_ILi0EEEST_EEEEENS5_IJNS4_10UnderscoreESW_SW_EEEEENS4_13SM90_TMA_LOADENS4_14ComposedLayoutINS4_7SwizzleILi3ELi4ELi3EEENS4_18smem_ptr_flag_bitsILi8EEENSQ_INS5_IJNSA_ILi8EEESF_EEENS5_IJSF_SB_EEEEEEEvNS4_8identityESZ_S19_vS1A_EENS_8epilogue10collective6detail29Sm90TmaWarpSpecializedAdapterINS1D_15DefaultEpilogueIaSJ_SJ_NS1C_6thread17LinearCombinationIaLi1EiiLNS1H_9ScaleType4KindE0ELNS_15FloatRoundStyleE2EaEENS1_15EpilogueDefaultEEEEEvvEEEEvNT_6ParamsE,"a",@progbits
	.sectionflags	@""
	.align	4
.nv.constant0._ZN7cutlass13device_kernelINS_4gemm6kernel13GemmUniversalIN4cute5tupleIJiiiiEEENS1_10collective13CollectiveMmaINS1_34MainloopSm90TmaGmmaWarpSpecializedILi2ENS5_IJNS4_1CILi1EEESB_SB_EEENS1_35KernelTmaWarpSpecializedCooperativeEEENS5_IJNSA_ILi128EEENSA_ILi192EEENSA_ILi256EEEEEEaNS5_IJlSB_lEEEaSJ_NS4_8TiledMMAINS4_8MMA_AtomIJNS4_4SM904GMMA27MMA_64x192x32_S32S8S8_SS_TNEEEENS4_6LayoutINS5_IJNSA_ILi2EEESB_SB_EEENS5_IJSB_NSA_ILi0EEEST_EEEEENS5_IJNS4_10UnderscoreESW_SW_EEEEENS4_13SM90_TMA_LOADENS4_14ComposedLayoutINS4_7SwizzleILi3ELi4ELi3EEENS4_18smem_ptr_flag_bitsILi8EEENSQ_INS5_IJNSA_ILi8EEESF_EEENS5_IJSF_SB_EEEEEEEvNS4_8identityESZ_S19_vS1A_EENS_8epilogue10collective6detail29Sm90TmaWarpSpecializedAdapterINS1D_15DefaultEpilogueIaSJ_SJ_NS1C_6thread17LinearCombinationIaLi1EiiLNS1H_9ScaleType4KindE0ELNS_15FloatRoundStyleE2EaEENS1_15EpilogueDefaultEEEEEvvEEEEvNT_6ParamsE:
	.zero		1664


//--------------------- SYMBOLS --------------------------

	.type		.nv.reservedSmem.offset0,@object
	.size		.nv.reservedSmem.offset0,0x4
	.type		__assertfail,@function
